//
// Generated by NVIDIA NVVM Compiler
//
// Compiler Build ID: CL-36424714
// Cuda compilation tools, release 13.0, V13.0.88
// Based on NVVM 20.0.0
//

.version 9.0
.target sm_100
.address_size 64

	// .globl	_Z15integrateSimplePfifii
// _ZZ18integrateOptimisedPfifiiE8blockSum has been demoted
// _ZZ9sumReducePlPfE5s_sum has been demoted

.visible .entry _Z15integrateSimplePfifii(
	.param .u64 .ptr .align 1 _Z15integrateSimplePfifii_param_0,
	.param .u32 _Z15integrateSimplePfifii_param_1,
	.param .f32 _Z15integrateSimplePfifii_param_2,
	.param .u32 _Z15integrateSimplePfifii_param_3,
	.param .u32 _Z15integrateSimplePfifii_param_4
)
{
	.reg .pred 	%p<6>;
	.reg .b32 	%r<32>;
	.reg .b32 	%f<44>;
	.reg .b64 	%rd<5>;

	ld.param.u64 	%rd2, [_Z15integrateSimplePfifii_param_0];
	ld.param.u32 	%r14, [_Z15integrateSimplePfifii_param_1];
	ld.param.f32 	%f9, [_Z15integrateSimplePfifii_param_2];
	ld.param.u32 	%r15, [_Z15integrateSimplePfifii_param_3];
	ld.param.u32 	%r16, [_Z15integrateSimplePfifii_param_4];
	mov.u32 	%r17, %tid.x;
	mov.u32 	%r18, %ctaid.x;
	mov.u32 	%r19, %ntid.x;
	mad.lo.s32 	%r1, %r18, %r19, %r17;
	mul.lo.s32 	%r20, %r16, %r15;
	div.s32 	%r21, %r14, %r20;
	mul.lo.s32 	%r2, %r21, %r1;
	add.s32 	%r3, %r2, %r21;
	setp.lt.s32 	%p1, %r21, 1;
	@%p1 bra 	$L__BB0_7;
	cvta.to.global.u64 	%rd3, %rd2;
	mul.wide.s32 	%rd4, %r1, 4;
	add.s64 	%rd1, %rd3, %rd4;
	ld.global.f32 	%f43, [%rd1];
	add.s32 	%r22, %r2, 1;
	max.s32 	%r4, %r3, %r22;
	sub.s32 	%r23, %r4, %r2;
	and.b32  	%r5, %r23, 3;
	setp.eq.s32 	%p2, %r5, 0;
	mov.u32 	%r30, %r2;
	@%p2 bra 	$L__BB0_4;
	neg.s32 	%r28, %r5;
	mov.u32 	%r30, %r2;
$L__BB0_3:
	.pragma "nounroll";
	cvt.rn.f32.s32 	%f11, %r30;
	add.f32 	%f12, %f11, 0f3F000000;
	mul.f32 	%f13, %f9, %f12;
	fma.rn.f32 	%f14, %f13, %f13, 0f3F800000;
	rcp.rn.f32 	%f15, %f14;
	add.f32 	%f43, %f15, %f43;
	add.s32 	%r30, %r30, 1;
	add.s32 	%r28, %r28, 1;
	setp.ne.s32 	%p3, %r28, 0;
	@%p3 bra 	$L__BB0_3;
$L__BB0_4:
	sub.s32 	%r24, %r2, %r4;
	setp.gt.u32 	%p4, %r24, -4;
	@%p4 bra 	$L__BB0_6;
$L__BB0_5:
	cvt.rn.f32.s32 	%f16, %r30;
	add.f32 	%f17, %f16, 0f3F000000;
	mul.f32 	%f18, %f9, %f17;
	fma.rn.f32 	%f19, %f18, %f18, 0f3F800000;
	rcp.rn.f32 	%f20, %f19;
	add.f32 	%f21, %f20, %f43;
	add.s32 	%r25, %r30, 1;
	cvt.rn.f32.s32 	%f22, %r25;
	add.f32 	%f23, %f22, 0f3F000000;
	mul.f32 	%f24, %f9, %f23;
	fma.rn.f32 	%f25, %f24, %f24, 0f3F800000;
	rcp.rn.f32 	%f26, %f25;
	add.f32 	%f27, %f26, %f21;
	add.s32 	%r26, %r30, 2;
	cvt.rn.f32.s32 	%f28, %r26;
	add.f32 	%f29, %f28, 0f3F000000;
	mul.f32 	%f30, %f9, %f29;
	fma.rn.f32 	%f31, %f30, %f30, 0f3F800000;
	rcp.rn.f32 	%f32, %f31;
	add.f32 	%f33, %f32, %f27;
	add.s32 	%r27, %r30, 3;
	cvt.rn.f32.s32 	%f34, %r27;
	add.f32 	%f35, %f34, 0f3F000000;
	mul.f32 	%f36, %f9, %f35;
	fma.rn.f32 	%f37, %f36, %f36, 0f3F800000;
	rcp.rn.f32 	%f38, %f37;
	add.f32 	%f43, %f38, %f33;
	add.s32 	%r30, %r30, 4;
	setp.lt.s32 	%p5, %r30, %r3;
	@%p5 bra 	$L__BB0_5;
$L__BB0_6:
	st.global.f32 	[%rd1], %f43;
$L__BB0_7:
	ret;

}
	// .globl	_Z18integrateOptimisedPfifii
.visible .entry _Z18integrateOptimisedPfifii(
	.param .u64 .ptr .align 1 _Z18integrateOptimisedPfifii_param_0,
	.param .u32 _Z18integrateOptimisedPfifii_param_1,
	.param .f32 _Z18integrateOptimisedPfifii_param_2,
	.param .u32 _Z18integrateOptimisedPfifii_param_3,
	.param .u32 _Z18integrateOptimisedPfifii_param_4
)
{
	.reg .pred 	%p<18>;
	.reg .b32 	%r<78>;
	.reg .b32 	%f<129>;
	.reg .b64 	%rd<11>;
	// demoted variable
	.shared .align 4 .b8 _ZZ18integrateOptimisedPfifiiE8blockSum[2000];
	ld.param.u64 	%rd4, [_Z18integrateOptimisedPfifii_param_0];
	ld.param.u32 	%r40, [_Z18integrateOptimisedPfifii_param_1];
	ld.param.f32 	%f23, [_Z18integrateOptimisedPfifii_param_2];
	ld.param.u32 	%r39, [_Z18integrateOptimisedPfifii_param_3];
	ld.param.u32 	%r41, [_Z18integrateOptimisedPfifii_param_4];
	mov.u32 	%r1, %tid.x;
	mov.u32 	%r2, %ctaid.x;
	mov.u32 	%r42, %ntid.x;
	mad.lo.s32 	%r43, %r2, %r42, %r1;
	mul.lo.s32 	%r44, %r41, %r39;
	div.s32 	%r3, %r40, %r44;
	mul.lo.s32 	%r4, %r3, %r43;
	add.s32 	%r5, %r4, %r3;
	setp.eq.s32 	%p1, %r39, 0;
	@%p1 bra 	$L__BB1_3;
	cvt.s64.s32 	%rd6, %r39;
	and.b64  	%rd1, %rd6, 4611686018427387903;
	mov.b64 	%rd10, 0;
	mov.u32 	%r66, _ZZ18integrateOptimisedPfifiiE8blockSum;
$L__BB1_2:
	mov.b32 	%r46, 0;
	st.shared.u32 	[%r66], %r46;
	add.s64 	%rd10, %rd10, 1;
	add.s32 	%r66, %r66, 4;
	setp.lt.u64 	%p2, %rd10, %rd1;
	@%p2 bra 	$L__BB1_2;
$L__BB1_3:
	setp.gt.s32 	%p3, %r3, 0;
	shl.b32 	%r47, %r1, 2;
	mov.u32 	%r48, _ZZ18integrateOptimisedPfifiiE8blockSum;
	add.s32 	%r8, %r48, %r47;
	@%p3 bra 	$L__BB1_5;
	ld.shared.f32 	%f119, [%r8];
	bra.uni 	$L__BB1_10;
$L__BB1_5:
	ld.shared.f32 	%f119, [%r8];
	add.s32 	%r49, %r4, 1;
	max.s32 	%r9, %r5, %r49;
	sub.s32 	%r50, %r9, %r4;
	and.b32  	%r10, %r50, 3;
	setp.eq.s32 	%p4, %r10, 0;
	mov.u32 	%r69, %r4;
	@%p4 bra 	$L__BB1_8;
	neg.s32 	%r67, %r10;
	mov.u32 	%r69, %r4;
$L__BB1_7:
	.pragma "nounroll";
	cvt.rn.f32.s32 	%f25, %r69;
	add.f32 	%f26, %f25, 0f3F000000;
	mul.f32 	%f27, %f23, %f26;
	fma.rn.f32 	%f28, %f27, %f27, 0f3F800000;
	rcp.rn.f32 	%f29, %f28;
	add.f32 	%f119, %f29, %f119;
	add.s32 	%r69, %r69, 1;
	add.s32 	%r67, %r67, 1;
	setp.ne.s32 	%p5, %r67, 0;
	@%p5 bra 	$L__BB1_7;
$L__BB1_8:
	sub.s32 	%r51, %r4, %r9;
	setp.gt.u32 	%p6, %r51, -4;
	@%p6 bra 	$L__BB1_10;
$L__BB1_9:
	cvt.rn.f32.s32 	%f30, %r69;
	add.f32 	%f31, %f30, 0f3F000000;
	mul.f32 	%f32, %f23, %f31;
	fma.rn.f32 	%f33, %f32, %f32, 0f3F800000;
	rcp.rn.f32 	%f34, %f33;
	add.f32 	%f35, %f34, %f119;
	add.s32 	%r52, %r69, 1;
	cvt.rn.f32.s32 	%f36, %r52;
	add.f32 	%f37, %f36, 0f3F000000;
	mul.f32 	%f38, %f23, %f37;
	fma.rn.f32 	%f39, %f38, %f38, 0f3F800000;
	rcp.rn.f32 	%f40, %f39;
	add.f32 	%f41, %f40, %f35;
	add.s32 	%r53, %r69, 2;
	cvt.rn.f32.s32 	%f42, %r53;
	add.f32 	%f43, %f42, 0f3F000000;
	mul.f32 	%f44, %f23, %f43;
	fma.rn.f32 	%f45, %f44, %f44, 0f3F800000;
	rcp.rn.f32 	%f46, %f45;
	add.f32 	%f47, %f46, %f41;
	add.s32 	%r54, %r69, 3;
	cvt.rn.f32.s32 	%f48, %r54;
	add.f32 	%f49, %f48, 0f3F000000;
	mul.f32 	%f50, %f23, %f49;
	fma.rn.f32 	%f51, %f50, %f50, 0f3F800000;
	rcp.rn.f32 	%f52, %f51;
	add.f32 	%f119, %f52, %f47;
	add.s32 	%r69, %r69, 4;
	setp.lt.s32 	%p7, %r69, %r5;
	@%p7 bra 	$L__BB1_9;
$L__BB1_10:
	mul.f32 	%f53, %f23, 0f40800000;
	mul.f32 	%f54, %f53, %f119;
	st.shared.f32 	[%r8], %f54;
	bar.sync 	0;
	setp.ne.s32 	%p8, %r1, 0;
	@%p8 bra 	$L__BB1_25;
	setp.lt.s32 	%p9, %r39, 1;
	mov.f32 	%f128, 0f00000000;
	@%p9 bra 	$L__BB1_24;
	and.b32  	%r19, %r39, 15;
	setp.lt.u32 	%p10, %r39, 16;
	mov.f32 	%f128, 0f00000000;
	mov.b32 	%r74, 0;
	@%p10 bra 	$L__BB1_15;
	and.b32  	%r74, %r39, 2147483632;
	add.s32 	%r71, %r48, 32;
	neg.s32 	%r72, %r74;
	mov.f32 	%f128, 0f00000000;
$L__BB1_14:
	.pragma "nounroll";
	ld.shared.f32 	%f59, [%r71+-32];
	add.f32 	%f60, %f128, %f59;
	ld.shared.f32 	%f61, [%r71+-28];
	add.f32 	%f62, %f60, %f61;
	ld.shared.f32 	%f63, [%r71+-24];
	add.f32 	%f64, %f62, %f63;
	ld.shared.f32 	%f65, [%r71+-20];
	add.f32 	%f66, %f64, %f65;
	ld.shared.f32 	%f67, [%r71+-16];
	add.f32 	%f68, %f66, %f67;
	ld.shared.f32 	%f69, [%r71+-12];
	add.f32 	%f70, %f68, %f69;
	ld.shared.f32 	%f71, [%r71+-8];
	add.f32 	%f72, %f70, %f71;
	ld.shared.f32 	%f73, [%r71+-4];
	add.f32 	%f74, %f72, %f73;
	ld.shared.f32 	%f75, [%r71];
	add.f32 	%f76, %f74, %f75;
	ld.shared.f32 	%f77, [%r71+4];
	add.f32 	%f78, %f76, %f77;
	ld.shared.f32 	%f79, [%r71+8];
	add.f32 	%f80, %f78, %f79;
	ld.shared.f32 	%f81, [%r71+12];
	add.f32 	%f82, %f80, %f81;
	ld.shared.f32 	%f83, [%r71+16];
	add.f32 	%f84, %f82, %f83;
	ld.shared.f32 	%f85, [%r71+20];
	add.f32 	%f86, %f84, %f85;
	ld.shared.f32 	%f87, [%r71+24];
	add.f32 	%f88, %f86, %f87;
	ld.shared.f32 	%f89, [%r71+28];
	add.f32 	%f128, %f88, %f89;
	add.s32 	%r72, %r72, 16;
	add.s32 	%r71, %r71, 64;
	setp.ne.s32 	%p11, %r72, 0;
	@%p11 bra 	$L__BB1_14;
$L__BB1_15:
	setp.eq.s32 	%p12, %r19, 0;
	@%p12 bra 	$L__BB1_24;
	and.b32  	%r27, %r39, 7;
	setp.lt.u32 	%p13, %r19, 8;
	@%p13 bra 	$L__BB1_18;
	shl.b32 	%r58, %r74, 2;
	add.s32 	%r60, %r48, %r58;
	ld.shared.f32 	%f91, [%r60];
	add.f32 	%f92, %f128, %f91;
	ld.shared.f32 	%f93, [%r60+4];
	add.f32 	%f94, %f92, %f93;
	ld.shared.f32 	%f95, [%r60+8];
	add.f32 	%f96, %f94, %f95;
	ld.shared.f32 	%f97, [%r60+12];
	add.f32 	%f98, %f96, %f97;
	ld.shared.f32 	%f99, [%r60+16];
	add.f32 	%f100, %f98, %f99;
	ld.shared.f32 	%f101, [%r60+20];
	add.f32 	%f102, %f100, %f101;
	ld.shared.f32 	%f103, [%r60+24];
	add.f32 	%f104, %f102, %f103;
	ld.shared.f32 	%f105, [%r60+28];
	add.f32 	%f128, %f104, %f105;
	add.s32 	%r74, %r74, 8;
$L__BB1_18:
	setp.eq.s32 	%p14, %r27, 0;
	@%p14 bra 	$L__BB1_24;
	and.b32  	%r30, %r39, 3;
	setp.lt.u32 	%p15, %r27, 4;
	@%p15 bra 	$L__BB1_21;
	shl.b32 	%r61, %r74, 2;
	add.s32 	%r63, %r48, %r61;
	ld.shared.f32 	%f107, [%r63];
	add.f32 	%f108, %f128, %f107;
	ld.shared.f32 	%f109, [%r63+4];
	add.f32 	%f110, %f108, %f109;
	ld.shared.f32 	%f111, [%r63+8];
	add.f32 	%f112, %f110, %f111;
	ld.shared.f32 	%f113, [%r63+12];
	add.f32 	%f128, %f112, %f113;
	add.s32 	%r74, %r74, 4;
$L__BB1_21:
	setp.eq.s32 	%p16, %r30, 0;
	@%p16 bra 	$L__BB1_24;
	shl.b32 	%r64, %r74, 2;
	add.s32 	%r77, %r48, %r64;
	neg.s32 	%r76, %r30;
$L__BB1_23:
	.pragma "nounroll";
	ld.shared.f32 	%f114, [%r77];
	add.f32 	%f128, %f128, %f114;
	add.s32 	%r77, %r77, 4;
	add.s32 	%r76, %r76, 1;
	setp.ne.s32 	%p17, %r76, 0;
	@%p17 bra 	$L__BB1_23;
$L__BB1_24:
	cvta.to.global.u64 	%rd7, %rd4;
	mul.wide.u32 	%rd8, %r2, 4;
	add.s64 	%rd9, %rd7, %rd8;
	st.global.f32 	[%rd9], %f128;
$L__BB1_25:
	ret;

}
.entry _Z9sumReducePlPf(
	.param .u64 .ptr .align 1 _Z9sumReducePlPf_param_0,
	.param .u64 .ptr .align 1 _Z9sumReducePlPf_param_1
)
{
	.reg .pred 	%p<5>;
	.reg .b32 	%r<13>;
	.reg .b32 	%f<11>;
	.reg .b64 	%rd<7>;
	// demoted variable
	.shared .align 4 .b8 _ZZ9sumReducePlPfE5s_sum[2000];
	ld.param.u64 	%rd2, [_Z9sumReducePlPf_param_1];
	cvta.to.global.u64 	%rd1, %rd2;
	mov.u32 	%r1, %tid.x;
	setp.gt.u32 	%p1, %r1, 49;
	shl.b32 	%r6, %r1, 2;
	mov.u32 	%r7, _ZZ9sumReducePlPfE5s_sum;
	add.s32 	%r2, %r7, %r6;
	@%p1 bra 	$L__BB2_2;
	mul.lo.s32 	%r9, %r1, 500;
	mul.wide.u32 	%rd3, %r9, 4;
	add.s64 	%rd4, %rd1, %rd3;
	ld.global.f32 	%f10, [%rd4];
	st.shared.f32 	[%r2], %f10;
	bra.uni 	$L__BB2_3;
$L__BB2_2:
	mov.b32 	%r8, 0;
	st.shared.u32 	[%r2], %r8;
	mov.f32 	%f10, 0f00000000;
$L__BB2_3:
	mov.u32 	%r12, %ntid.x;
	setp.lt.u32 	%p2, %r12, 2;
	@%p2 bra 	$L__BB2_8;
$L__BB2_4:
	shr.u32 	%r5, %r12, 1;
	setp.ge.u32 	%p3, %r1, %r5;
	@%p3 bra 	$L__BB2_6;
	shl.b32 	%r10, %r5, 2;
	add.s32 	%r11, %r2, %r10;
	ld.shared.f32 	%f6, [%r11];
	ld.shared.f32 	%f7, [%r2];
	add.f32 	%f8, %f6, %f7;
	st.shared.f32 	[%r2], %f8;
$L__BB2_6:
	bar.sync 	0;
	setp.gt.u32 	%p4, %r12, 3;
	mov.u32 	%r12, %r5;
	@%p4 bra 	$L__BB2_4;
	ld.shared.f32 	%f10, [%r2];
$L__BB2_8:
	mul.wide.u32 	%rd5, %r1, 4;
	add.s64 	%rd6, %rd1, %rd5;
	st.global.f32 	[%rd6], %f10;
	ret;

}


// ===== COMPILED SASS (sm_100) =====

	.target	sm_100

	.elftype	@"ET_EXEC"


//--------------------- .note.nv.tkinfo           --------------------------
	.section	.note.nv.tkinfo,"",@"SHT_NOTE"
	.sectionflags	@"SHF_NOTE_NV_TKINFO"
	.tkinfo
        /*0018*/ 	.word	0x00000002
        /*0030*/ 	.string	""
        /*0030*/ 	.string	"ptxas"
        /*0030*/ 	.string	"Cuda compilation tools, release 13.0, V13.0.88"
        /*0030*/ 	.string	"Build cuda_13.0.r13.0/compiler.36424714_0"
        /*0030*/ 	.string	"-arch sm_100 -m 64 "



//--------------------- .note.nv.cuinfo           --------------------------
	.section	.note.nv.cuinfo,"",@"SHT_NOTE"
	.sectionflags	@"SHF_NOTE_NV_CUINFO"
        /*0018*/ 	.short	0x0002
        /*001a*/ 	.short	0x0064
        /*001c*/ 	.short	0x0082
	.zero		2


//--------------------- .nv.info                  --------------------------
	.section	.nv.info,"",@"SHT_CUDA_INFO"
	.align	4


	//----- nvinfo : EIATTR_REGCOUNT
	.align		4
        /*0000*/ 	.byte	0x04, 0x2f
        /*0002*/ 	.short	(.L_1 - .L_0)
	.align		4
.L_0:
        /*0004*/ 	.word	index@(_Z15integrateSimplePfifii)
        /*0008*/ 	.word	0x00000015


	//----- nvinfo : EIATTR_FRAME_SIZE
	.align		4
.L_1:
        /*000c*/ 	.byte	0x04, 0x11
        /*000e*/ 	.short	(.L_3 - .L_2)
	.align		4
.L_2:
        /*0010*/ 	.word	index@($__internal_1_$__cuda_sm20_rcp_rn_f32_slowpath)
        /*0014*/ 	.word	0x00000000


	//----- nvinfo : EIATTR_FRAME_SIZE
	.align		4
.L_3:
        /*0018*/ 	.byte	0x04, 0x11
        /*001a*/ 	.short	(.L_5 - .L_4)
	.align		4
.L_4:
        /*001c*/ 	.word	index@(_Z15integrateSimplePfifii)
        /*0020*/ 	.word	0x00000000


	//----- nvinfo : EIATTR_REGCOUNT
	.align		4
.L_5:
        /*0024*/ 	.byte	0x04, 0x2f
        /*0026*/ 	.short	(.L_7 - .L_6)
	.align		4
.L_6:
        /*0028*/ 	.word	index@(_Z18integrateOptimisedPfifii)
        /*002c*/ 	.word	0x00000016


	//----- nvinfo : EIATTR_FRAME_SIZE
	.align		4
.L_7:
        /*0030*/ 	.byte	0x04, 0x11
        /*0032*/ 	.short	(.L_9 - .L_8)
	.align		4
.L_8:
        /*0034*/ 	.word	index@($__internal_0_$__cuda_sm20_rcp_rn_f32_slowpath)
        /*0038*/ 	.word	0x00000000


	//----- nvinfo : EIATTR_FRAME_SIZE
	.align		4
.L_9:
        /*003c*/ 	.byte	0x04, 0x11
        /*003e*/ 	.short	(.L_11 - .L_10)
	.align		4
.L_10:
        /*0040*/ 	.word	index@(_Z18integrateOptimisedPfifii)
        /*0044*/ 	.word	0x00000000


	//----- nvinfo : EIATTR_REGCOUNT
	.align		4
.L_11:
        /*0048*/ 	.byte	0x04, 0x2f
        /*004a*/ 	.short	(.L_13 - .L_12)
	.align		4
.L_12:
        /*004c*/ 	.word	index@(_Z9sumReducePlPf)
        /*0050*/ 	.word	0x0000000a


	//----- nvinfo : EIATTR_FRAME_SIZE
	.align		4
.L_13:
        /*0054*/ 	.byte	0x04, 0x11
        /*0056*/ 	.short	(.L_15 - .L_14)
	.align		4
.L_14:
        /*0058*/ 	.word	index@(_Z9sumReducePlPf)
        /*005c*/ 	.word	0x00000000


	//----- nvinfo : EIATTR_MIN_STACK_SIZE
	.align		4
.L_15:
        /*0060*/ 	.byte	0x04, 0x12
        /*0062*/ 	.short	(.L_17 - .L_16)
	.align		4
.L_16:
        /*0064*/ 	.word	index@(_Z9sumReducePlPf)
        /*0068*/ 	.word	0x00000000


	//----- nvinfo : EIATTR_MIN_STACK_SIZE
	.align		4
.L_17:
        /*006c*/ 	.byte	0x04, 0x12
        /*006e*/ 	.short	(.L_19 - .L_18)
	.align		4
.L_18:
        /*0070*/ 	.word	index@(_Z18integrateOptimisedPfifii)
        /*0074*/ 	.word	0x00000000


	//----- nvinfo : EIATTR_MIN_STACK_SIZE
	.align		4
.L_19:
        /*0078*/ 	.byte	0x04, 0x12
        /*007a*/ 	.short	(.L_21 - .L_20)
	.align		4
.L_20:
        /*007c*/ 	.word	index@(_Z15integrateSimplePfifii)
        /*0080*/ 	.word	0x00000000
.L_21:


//--------------------- .nv.compat                --------------------------
	.section	.nv.compat,"",@"SHT_CUDA_COMPAT_INFO"
	.align	4
        /*0000*/ 	.byte	0x02, 0x09, 0x00, 0x00, 0x02, 0x02, 0x01, 0x00, 0x02, 0x05, 0x05, 0x00, 0x03, 0x07, 0x01, 0x01
        /*0010*/ 	.byte	0x02, 0x03, 0x00, 0x00, 0x02, 0x06, 0x01, 0x00, 0x04, 0x0b, 0x08, 0x00, 0x09, 0x00, 0x00, 0x00
        /*0020*/ 	.byte	0x00, 0x00, 0x00, 0x00


//--------------------- .nv.info._Z9sumReducePlPf --------------------------
	.section	.nv.info._Z9sumReducePlPf,"",@"SHT_CUDA_INFO"
	.sectionflags	@""
	.align	4


	//----- nvinfo : EIATTR_CUDA_API_VERSION
	.align		4
        /*0000*/ 	.byte	0x04, 0x37
        /*0002*/ 	.short	(.L_23 - .L_22)
.L_22:
        /*0004*/ 	.word	0x00000082


	//----- nvinfo : EIATTR_KPARAM_INFO
	.align		4
.L_23:
        /*0008*/ 	.byte	0x04, 0x17
        /*000a*/ 	.short	(.L_25 - .L_24)
.L_24:
        /*000c*/ 	.word	0x00000000
        /*0010*/ 	.short	0x0001
        /*0012*/ 	.short	0x0008
        /*0014*/ 	.byte	0x00, 0xf5, 0x21, 0x00


	//----- nvinfo : EIATTR_KPARAM_INFO
	.align		4
.L_25:
        /*0018*/ 	.byte	0x04, 0x17
        /*001a*/ 	.short	(.L_27 - .L_26)
.L_26:
        /*001c*/ 	.word	0x00000000
        /*0020*/ 	.short	0x0000
        /*0022*/ 	.short	0x0000
        /*0024*/ 	.byte	0x00, 0xf5, 0x21, 0x00


	//----- nvinfo : EIATTR_SPARSE_MMA_MASK
	.align		4
.L_27:
        /*0028*/ 	.byte	0x03, 0x50
        /*002a*/ 	.short	0x0000


	//----- nvinfo : EIATTR_MAXREG_COUNT
	.align		4
        /*002c*/ 	.byte	0x03, 0x1b
        /*002e*/ 	.short	0x00ff


	//----- nvinfo : EIATTR_NUM_BARRIERS
	.align		4
        /*0030*/ 	.byte	0x02, 0x4c
        /*0032*/ 	.byte	0x01
	.zero		1


	//----- nvinfo : EIATTR_MERCURY_ISA_VERSION
	.align		4
        /*0034*/ 	.byte	0x03, 0x5f
        /*0036*/ 	.short	0x0101


	//----- nvinfo : EIATTR_VRC_CTA_INIT_COUNT
	.align		4
        /*0038*/ 	.byte	0x02, 0x4a
	.zero		1
	.zero		1


	//----- nvinfo : EIATTR_EXIT_INSTR_OFFSETS
	.align		4
        /*003c*/ 	.byte	0x04, 0x1c
        /*003e*/ 	.short	(.L_29 - .L_28)


	//   ....[0]....
.L_28:
        /*0040*/ 	.word	0x00000220


	//----- nvinfo : EIATTR_CBANK_PARAM_SIZE
	.align		4
.L_29:
        /*0044*/ 	.byte	0x03, 0x19
        /*0046*/ 	.short	0x0010


	//----- nvinfo : EIATTR_PARAM_CBANK
	.align		4
        /*0048*/ 	.byte	0x04, 0x0a
        /*004a*/ 	.short	(.L_31 - .L_30)
	.align		4
.L_30:
        /*004c*/ 	.word	index@(.nv.constant0._Z9sumReducePlPf)
        /*0050*/ 	.short	0x0380
        /*0052*/ 	.short	0x0010


	//----- nvinfo : EIATTR_SW_WAR
	.align		4
.L_31:
        /*0054*/ 	.byte	0x04, 0x36
        /*0056*/ 	.short	(.L_33 - .L_32)
.L_32:
        /*0058*/ 	.word	0x00000008
.L_33:


//--------------------- .nv.info._Z18integrateOptimisedPfifii --------------------------
	.section	.nv.info._Z18integrateOptimisedPfifii,"",@"SHT_CUDA_INFO"
	.sectionflags	@""
	.align	4


	//----- nvinfo : EIATTR_CUDA_API_VERSION
	.align		4
        /*0000*/ 	.byte	0x04, 0x37
        /*0002*/ 	.short	(.L_35 - .L_34)
.L_34:
        /*0004*/ 	.word	0x00000082


	//----- nvinfo : EIATTR_KPARAM_INFO
	.align		4
.L_35:
        /*0008*/ 	.byte	0x04, 0x17
        /*000a*/ 	.short	(.L_37 - .L_36)
.L_36:
        /*000c*/ 	.word	0x00000000
        /*0010*/ 	.short	0x0004
        /*0012*/ 	.short	0x0014
        /*0014*/ 	.byte	0x00, 0xf0, 0x11, 0x00


	//----- nvinfo : EIATTR_KPARAM_INFO
	.align		4
.L_37:
        /*0018*/ 	.byte	0x04, 0x17
        /*001a*/ 	.short	(.L_39 - .L_38)
.L_38:
        /*001c*/ 	.word	0x00000000
        /*0020*/ 	.short	0x0003
        /*0022*/ 	.short	0x0010
        /*0024*/ 	.byte	0x00, 0xf0, 0x11, 0x00


	//----- nvinfo : EIATTR_KPARAM_INFO
	.align		4
.L_39:
        /*0028*/ 	.byte	0x04, 0x17
        /*002a*/ 	.short	(.L_41 - .L_40)
.L_40:
        /*002c*/ 	.word	0x00000000
        /*0030*/ 	.short	0x0002
        /*0032*/ 	.short	0x000c
        /*0034*/ 	.byte	0x00, 0xf0, 0x11, 0x00


	//----- nvinfo : EIATTR_KPARAM_INFO
	.align		4
.L_41:
        /*0038*/ 	.byte	0x04, 0x17
        /*003a*/ 	.short	(.L_43 - .L_42)
.L_42:
        /*003c*/ 	.word	0x00000000
        /*0040*/ 	.short	0x0001
        /*0042*/ 	.short	0x0008
        /*0044*/ 	.byte	0x00, 0xf0, 0x11, 0x00


	//----- nvinfo : EIATTR_KPARAM_INFO
	.align		4
.L_43:
        /*0048*/ 	.byte	0x04, 0x17
        /*004a*/ 	.short	(.L_45 - .L_44)
.L_44:
        /*004c*/ 	.word	0x00000000
        /*0050*/ 	.short	0x0000
        /*0052*/ 	.short	0x0000
        /*0054*/ 	.byte	0x00, 0xf5, 0x21, 0x00


	//----- nvinfo : EIATTR_SPARSE_MMA_MASK
	.align		4
.L_45:
        /*0058*/ 	.byte	0x03, 0x50
        /*005a*/ 	.short	0x0000


	//----- nvinfo : EIATTR_MAXREG_COUNT
	.align		4
        /*005c*/ 	.byte	0x03, 0x1b
        /*005e*/ 	.short	0x00ff


	//----- nvinfo : EIATTR_NUM_BARRIERS
	.align		4
        /*0060*/ 	.byte	0x02, 0x4c
        /*0062*/ 	.byte	0x01
	.zero		1


	//----- nvinfo : EIATTR_MERCURY_ISA_VERSION
	.align		4
        /*0064*/ 	.byte	0x03, 0x5f
        /*0066*/ 	.short	0x0101


	//----- nvinfo : EIATTR_VRC_CTA_INIT_COUNT
	.align		4
        /*0068*/ 	.byte	0x02, 0x4a
	.zero		1
	.zero		1


	//----- nvinfo : EIATTR_EXIT_INSTR_OFFSETS
	.align		4
        /*006c*/ 	.byte	0x04, 0x1c
        /*006e*/ 	.short	(.L_47 - .L_46)


	//   ....[0]....
.L_46:
        /*0070*/ 	.word	0x00000dc0


	//   ....[1]....
        /*0074*/ 	.word	0x000012d0


	//----- nvinfo : EIATTR_CRS_STACK_SIZE
	.align		4
.L_47:
        /*0078*/ 	.byte	0x04, 0x1e
        /*007a*/ 	.short	(.L_49 - .L_48)
.L_48:
        /*007c*/ 	.word	0x00000000


	//----- nvinfo : EIATTR_CBANK_PARAM_SIZE
	.align		4
.L_49:
        /*0080*/ 	.byte	0x03, 0x19
        /*0082*/ 	.short	0x0018


	//----- nvinfo : EIATTR_PARAM_CBANK
	.align		4
        /*0084*/ 	.byte	0x04, 0x0a
        /*0086*/ 	.short	(.L_51 - .L_50)
	.align		4
.L_50:
        /*0088*/ 	.word	index@(.nv.constant0._Z18integrateOptimisedPfifii)
        /*008c*/ 	.short	0x0380
        /*008e*/ 	.short	0x0018


	//----- nvinfo : EIATTR_SW_WAR
	.align		4
.L_51:
        /*0090*/ 	.byte	0x04, 0x36
        /*0092*/ 	.short	(.L_53 - .L_52)
.L_52:
        /*0094*/ 	.word	0x00000008
.L_53:


//--------------------- .nv.info._Z15integrateSimplePfifii --------------------------
	.section	.nv.info._Z15integrateSimplePfifii,"",@"SHT_CUDA_INFO"
	.sectionflags	@""
	.align	4


	//----- nvinfo : EIATTR_CUDA_API_VERSION
	.align		4
        /*0000*/ 	.byte	0x04, 0x37
        /*0002*/ 	.short	(.L_55 - .L_54)
.L_54:
        /*0004*/ 	.word	0x00000082


	//----- nvinfo : EIATTR_KPARAM_INFO
	.align		4
.L_55:
        /*0008*/ 	.byte	0x04, 0x17
        /*000a*/ 	.short	(.L_57 - .L_56)
.L_56:
        /*000c*/ 	.word	0x00000000
        /*0010*/ 	.short	0x0004
        /*0012*/ 	.short	0x0014
        /*0014*/ 	.byte	0x00, 0xf0, 0x11, 0x00


	//----- nvinfo : EIATTR_KPARAM_INFO
	.align		4
.L_57:
        /*0018*/ 	.byte	0x04, 0x17
        /*001a*/ 	.short	(.L_59 - .L_58)
.L_58:
        /*001c*/ 	.word	0x00000000
        /*0020*/ 	.short	0x0003
        /*0022*/ 	.short	0x0010
        /*0024*/ 	.byte	0x00, 0xf0, 0x11, 0x00


	//----- nvinfo : EIATTR_KPARAM_INFO
	.align		4
.L_59:
        /*0028*/ 	.byte	0x04, 0x17
        /*002a*/ 	.short	(.L_61 - .L_60)
.L_60:
        /*002c*/ 	.word	0x00000000
        /*0030*/ 	.short	0x0002
        /*0032*/ 	.short	0x000c
        /*0034*/ 	.byte	0x00, 0xf0, 0x11, 0x00


	//----- nvinfo : EIATTR_KPARAM_INFO
	.align		4
.L_61:
        /*0038*/ 	.byte	0x04, 0x17
        /*003a*/ 	.short	(.L_63 - .L_62)
.L_62:
        /*003c*/ 	.word	0x00000000
        /*0040*/ 	.short	0x0001
        /*0042*/ 	.short	0x0008
        /*0044*/ 	.byte	0x00, 0xf0, 0x11, 0x00


	//----- nvinfo : EIATTR_KPARAM_INFO
	.align		4
.L_63:
        /*0048*/ 	.byte	0x04, 0x17
        /*004a*/ 	.short	(.L_65 - .L_64)
.L_64:
        /*004c*/ 	.word	0x00000000
        /*0050*/ 	.short	0x0000
        /*0052*/ 	.short	0x0000
        /*0054*/ 	.byte	0x00, 0xf5, 0x21, 0x00


	//----- nvinfo : EIATTR_SPARSE_MMA_MASK
	.align		4
.L_65:
        /*0058*/ 	.byte	0x03, 0x50
        /*005a*/ 	.short	0x0000


	//----- nvinfo : EIATTR_MAXREG_COUNT
	.align		4
        /*005c*/ 	.byte	0x03, 0x1b
        /*005e*/ 	.short	0x00ff


	//----- nvinfo : EIATTR_MERCURY_ISA_VERSION
	.align		4
        /*0060*/ 	.byte	0x03, 0x5f
        /*0062*/ 	.short	0x0101


	//----- nvinfo : EIATTR_VRC_CTA_INIT_COUNT
	.align		4
        /*0064*/ 	.byte	0x02, 0x4a
	.zero		1
	.zero		1


	//----- nvinfo : EIATTR_EXIT_INSTR_OFFSETS
	.align		4
        /*0068*/ 	.byte	0x04, 0x1c
        /*006a*/ 	.short	(.L_67 - .L_66)


	//   ....[0]....
.L_66:
        /*006c*/ 	.word	0x00000220


	//   ....[1]....
        /*0070*/ 	.word	0x00000a40


	//----- nvinfo : EIATTR_CRS_STACK_SIZE
	.align		4
.L_67:
        /*0074*/ 	.byte	0x04, 0x1e
        /*0076*/ 	.short	(.L_69 - .L_68)
.L_68:
        /*0078*/ 	.word	0x00000000


	//----- nvinfo : EIATTR_CBANK_PARAM_SIZE
	.align		4
.L_69:
        /*007c*/ 	.byte	0x03, 0x19
        /*007e*/ 	.short	0x0018


	//----- nvinfo : EIATTR_PARAM_CBANK
	.align		4
        /*0080*/ 	.byte	0x04, 0x0a
        /*0082*/ 	.short	(.L_71 - .L_70)
	.align		4
.L_70:
        /*0084*/ 	.word	index@(.nv.constant0._Z15integrateSimplePfifii)
        /*0088*/ 	.short	0x0380
        /*008a*/ 	.short	0x0018


	//----- nvinfo : EIATTR_SW_WAR
	.align		4
.L_71:
        /*008c*/ 	.byte	0x04, 0x36
        /*008e*/ 	.short	(.L_73 - .L_72)
.L_72:
        /*0090*/ 	.word	0x00000008
.L_73:


//--------------------- .nv.callgraph             --------------------------
	.section	.nv.callgraph,"",@"SHT_CUDA_CALLGRAPH"
	.align	4
	.sectionentsize	8
	.align		4
        /*0000*/ 	.word	0x00000000
	.align		4
        /*0004*/ 	.word	0xffffffff
	.align		4
        /*0008*/ 	.word	0x00000000
	.align		4
        /*000c*/ 	.word	0xfffffffe
	.align		4
        /*0010*/ 	.word	0x00000000
	.align		4
        /*0014*/ 	.word	0xfffffffd
	.align		4
        /*0018*/ 	.word	0x00000000
	.align		4
        /*001c*/ 	.word	0xfffffffc


//--------------------- .text._Z9sumReducePlPf    --------------------------
	.section	.text._Z9sumReducePlPf,"ax",@progbits
	.align	128
.text._Z9sumReducePlPf:
        .type           _Z9sumReducePlPf,@function
        .size           _Z9sumReducePlPf,(.L_x_64 - _Z9sumReducePlPf)
        .other          _Z9sumReducePlPf,@"STO_CUDA_ENTRY STV_DEFAULT"
_Z9sumReducePlPf:
[----:B------:R-:W-:Y:S01]  /*0000*/  LDC R1, c[0x0][0x37c] ;  /* 0x0000df00ff017b82 */ /* 0x000fe20000000800 */
[----:B------:R-:W0:Y:S01]  /*0010*/  S2R R7, SR_TID.X ;  /* 0x0000000000077919 */ /* 0x000e220000002100 */
[----:B------:R-:W1:Y:S01]  /*0020*/  LDCU.64 UR6, c[0x0][0x358] ;  /* 0x00006b00ff0677ac */ /* 0x000e620008000a00 */
[----:B0-----:R-:W-:-:S13]  /*0030*/  ISETP.GT.U32.AND P0, PT, R7, 0x31, PT ;  /* 0x000000310700780c */ /* 0x001fda0003f04070 */
[----:B------:R-:W0:Y:S01]  /*0040*/  @!P0 LDC.64 R2, c[0x0][0x388] ;  /* 0x0000e200ff028b82 */ /* 0x000e220000000a00 */
[----:B------:R-:W-:-:S04]  /*0050*/  @!P0 IMAD R5, R7, 0x1f4, RZ ;  /* 0x000001f407058824 */ /* 0x000fc800078e02ff */
[----:B0-----:R-:W-:-:S05]  /*0060*/  @!P0 IMAD.WIDE.U32 R2, R5, 0x4, R2 ;  /* 0x0000000405028825 */ /* 0x001fca00078e0002 */
[----:B-1----:R-:W2:Y:S01]  /*0070*/  @!P0 LDG.E R5, desc[UR6][R2.64] ;  /* 0x0000000602058981 */ /* 0x002ea2000c1e1900 */
[----:B------:R-:W0:Y:S01]  /*0080*/  S2UR UR5, SR_CgaCtaId ;  /* 0x00000000000579c3 */ /* 0x000e220000008800 */
[----:B------:R-:W-:Y:S02]  /*0090*/  UMOV UR4, 0x400 ;  /* 0x0000040000047882 */ /* 0x000fe40000000000 */
[----:B0-----:R-:W-:-:S06]  /*00a0*/  ULEA UR4, UR5, UR4, 0x18 ;  /* 0x0000000405047291 */ /* 0x001fcc000f8ec0ff */
[----:B------:R-:W-:-:S05]  /*00b0*/  LEA R0, R7, UR4, 0x2 ;  /* 0x0000000407007c11 */ /* 0x000fca000f8e10ff */
[----:B------:R-:W0:Y:S02]  /*00c0*/  LDCU UR4, c[0x0][0x360] ;  /* 0x00006c00ff0477ac */ /* 0x000e240008000800 */
[----:B0-----:R-:W-:Y:S01]  /*00d0*/  UISETP.GE.U32.AND UP0, UPT, UR4, 0x2, UPT ;  /* 0x000000020400788c */ /* 0x001fe2000bf06070 */
[----:B--2---:R0:W-:Y:S04]  /*00e0*/  @!P0 STS [R0], R5 ;  /* 0x0000000500008388 */ /* 0x0041e80000000800 */
[----:B------:R0:W-:Y:S01]  /*00f0*/  @P0 STS [R0], RZ ;  /* 0x000000ff00000388 */ /* 0x0001e20000000800 */
[----:B------:R-:W-:-:S03]  /*0100*/  @P0 IMAD.MOV.U32 R5, RZ, RZ, RZ ;  /* 0x000000ffff050224 */ /* 0x000fc600078e00ff */
[----:B------:R-:W-:Y:S05]  /*0110*/  BRA.U !UP0, `(.L_x_0) ;  /* 0x0000000108347547 */ /* 0x000fea000b800000 */
[----:B------:R-:W-:-:S07]  /*0120*/  IMAD.U32 R2, RZ, RZ, UR4 ;  /* 0x00000004ff027e24 */ /* 0x000fce000f8e00ff */
.L_x_1:
[----:B------:R-:W-:-:S04]  /*0130*/  SHF.R.U32.HI R6, RZ, 0x1, R2 ;  /* 0x00000001ff067819 */ /* 0x000fc80000011602 */
[----:B------:R-:W-:-:S13]  /*0140*/  ISETP.GE.U32.AND P0, PT, R7, R6, PT ;  /* 0x000000060700720c */ /* 0x000fda0003f06070 */
[----:B------:R-:W-:Y:S01]  /*0150*/  @!P0 LEA R3, R6, R0, 0x2 ;  /* 0x0000000006038211 */ /* 0x000fe200078e10ff */
[----:B------:R-:W-:Y:S05]  /*0160*/  @!P0 LDS R4, [R0] ;  /* 0x0000000000048984 */ /* 0x000fea0000000800 */
[----:B------:R-:W0:Y:S02]  /*0170*/  @!P0 LDS R3, [R3] ;  /* 0x0000000003038984 */ /* 0x000e240000000800 */
[----:B0-----:R-:W-:-:S05]  /*0180*/  @!P0 FADD R5, R3, R4 ;  /* 0x0000000403058221 */ /* 0x001fca0000000000 */
[----:B------:R1:W-:Y:S01]  /*0190*/  @!P0 STS [R0], R5 ;  /* 0x0000000500008388 */ /* 0x0003e20000000800 */
[----:B------:R-:W-:Y:S01]  /*01a0*/  BAR.SYNC.DEFER_BLOCKING 0x0 ;  /* 0x0000000000007b1d */ /* 0x000fe20000010000 */
[----:B------:R-:W-:Y:S02]  /*01b0*/  ISETP.GT.U32.AND P0, PT, R2, 0x3, PT ;  /* 0x000000030200780c */ /* 0x000fe40003f04070 */
[----:B------:R-:W-:-:S11]  /*01c0*/  MOV R2, R6 ;  /* 0x0000000600027202 */ /* 0x000fd60000000f00 */
[----:B-1----:R-:W-:Y:S05]  /*01d0*/  @P0 BRA `(.L_x_1) ;  /* 0xfffffffc00d40947 */ /* 0x002fea000383ffff */
[----:B------:R1:W2:Y:S02]  /*01e0*/  LDS R5, [R0] ;  /* 0x0000000000057984 */ /* 0x0002a40000000800 */
.L_x_0:
[----:B------:R-:W3:Y:S02]  /*01f0*/  LDC.64 R2, c[0x0][0x388] ;  /* 0x0000e200ff027b82 */ /* 0x000ee40000000a00 */
[----:B---3--:R-:W-:-:S05]  /*0200*/  IMAD.WIDE.U32 R2, R7, 0x4, R2 ;  /* 0x0000000407027825 */ /* 0x008fca00078e0002 */
[----:B--2---:R-:W-:Y:S01]  /*0210*/  STG.E desc[UR6][R2.64], R5 ;  /* 0x0000000502007986 */ /* 0x004fe2000c101906 */
[----:B------:R-:W-:Y:S05]  /*0220*/  EXIT ;  /* 0x000000000000794d */ /* 0x000fea0003800000 */
.L_x_2:
[----:B------:R-:W-:-:S00]  /*0230*/  BRA `(.L_x_2) ;  /* 0xfffffffc00fc7947 */ /* 0x000fc0000383ffff */
[----:B------:R-:W-:-:S00]  /*0240*/  NOP ;  /* 0x0000000000007918 */ /* 0x000fc00000000000 */
        /* <DEDUP_REMOVED lines=11> */
.L_x_64:


//--------------------- .text._Z18integrateOptimisedPfifii --------------------------
	.section	.text._Z18integrateOptimisedPfifii,"ax",@progbits
	.align	128
        .global         _Z18integrateOptimisedPfifii
        .type           _Z18integrateOptimisedPfifii,@function
        .size           _Z18integrateOptimisedPfifii,(.L_x_65 - _Z18integrateOptimisedPfifii)
        .other          _Z18integrateOptimisedPfifii,@"STO_CUDA_ENTRY STV_DEFAULT"
_Z18integrateOptimisedPfifii:
.text._Z18integrateOptimisedPfifii:
[----:B------:R-:W-:Y:S08]  /*0000*/  LDC R1, c[0x0][0x37c] ;  /* 0x0000df00ff017b82 */ /* 0x000ff00000000800 */
[----:B------:R-:W0:Y:S01]  /*0010*/  LDC.64 R2, c[0x0][0x390] ;  /* 0x0000e400ff027b82 */ /* 0x000e220000000a00 */
[----:B------:R-:W1:Y:S07]  /*0020*/  LDCU UR4, c[0x0][0x360] ;  /* 0x00006c00ff0477ac */ /* 0x000e6e0008000800 */
[----:B------:R-:W2:Y:S01]  /*0030*/  LDC R11, c[0x0][0x388] ;  /* 0x0000e200ff0b7b82 */ /* 0x000ea20000000800 */
[----:B0-----:R-:W-:-:S05]  /*0040*/  IMAD R0, R3, R2, RZ ;  /* 0x0000000203007224 */ /* 0x001fca00078e02ff */
[-C--:B------:R-:W-:Y:S02]  /*0050*/  IABS R7, R0.reuse ;  /* 0x0000000000077213 */ /* 0x080fe40000000000 */
[----:B------:R-:W-:Y:S02]  /*0060*/  IABS R10, R0 ;  /* 0x00000000000a7213 */ /* 0x000fe40000000000 */
[----:B------:R-:W0:Y:S01]  /*0070*/  I2F.RP R3, R7 ;  /* 0x0000000700037306 */ /* 0x000e220000209400 */
[----:B--2---:R-:W-:-:S07]  /*0080*/  IABS R8, R11 ;  /* 0x0000000b00087213 */ /* 0x004fce0000000000 */
[----:B0-----:R-:W0:Y:S02]  /*0090*/  MUFU.RCP R3, R3 ;  /* 0x0000000300037308 */ /* 0x001e240000001000 */
[----:B0-----:R-:W-:Y:S02]  /*00a0*/  VIADD R4, R3, 0xffffffe ;  /* 0x0ffffffe03047836 */ /* 0x001fe40000000000 */
[----:B------:R-:W-:-:S04]  /*00b0*/  IMAD.MOV R3, RZ, RZ, -R10 ;  /* 0x000000ffff037224 */ /* 0x000fc800078e0a0a */
[----:B------:R0:W2:Y:S02]  /*00c0*/  F2I.FTZ.U32.TRUNC.NTZ R5, R4 ;  /* 0x0000000400057305 */ /* 0x0000a4000021f000 */
[----:B0-----:R-:W-:Y:S01]  /*00d0*/  HFMA2 R4, -RZ, RZ, 0, 0 ;  /* 0x00000000ff047431 */ /* 0x001fe200000001ff */
[----:B--2---:R-:W-:-:S05]  /*00e0*/  IADD3 R6, PT, PT, RZ, -R5, RZ ;  /* 0x80000005ff067210 */ /* 0x004fca0007ffe0ff */
[----:B------:R-:W-:Y:S02]  /*00f0*/  IMAD R9, R6, R7, RZ ;  /* 0x0000000706097224 */ /* 0x000fe400078e02ff */
[----:B------:R-:W-:Y:S02]  /*0100*/  IMAD.MOV.U32 R6, RZ, RZ, R8 ;  /* 0x000000ffff067224 */ /* 0x000fe400078e0008 */
[----:B------:R-:W-:Y:S02]  /*0110*/  IMAD.HI.U32 R5, R5, R9, R4 ;  /* 0x0000000905057227 */ /* 0x000fe400078e0004 */
[----:B------:R-:W1:Y:S04]  /*0120*/  S2R R4, SR_TID.X ;  /* 0x0000000000047919 */ /* 0x000e680000002100 */
[----:B------:R-:W-:-:S04]  /*0130*/  IMAD.HI.U32 R5, R5, R6, RZ ;  /* 0x0000000605057227 */ /* 0x000fc800078e00ff */
[----:B------:R-:W-:Y:S02]  /*0140*/  IMAD R6, R5, R3, R6 ;  /* 0x0000000305067224 */ /* 0x000fe400078e0206 */
[----:B------:R-:W1:Y:S03]  /*0150*/  S2R R3, SR_CTAID.X ;  /* 0x0000000000037919 */ /* 0x000e660000002500 */
[----:B------:R-:W-:-:S13]  /*0160*/  ISETP.GT.U32.AND P1, PT, R7, R6, PT ;  /* 0x000000060700720c */ /* 0x000fda0003f24070 */
[-C--:B------:R-:W-:Y:S01]  /*0170*/  @!P1 IADD3 R6, PT, PT, R6, -R7.reuse, RZ ;  /* 0x8000000706069210 */ /* 0x080fe20007ffe0ff */
[----:B------:R-:W-:Y:S01]  /*0180*/  @!P1 VIADD R5, R5, 0x1 ;  /* 0x0000000105059836 */ /* 0x000fe20000000000 */
[----:B------:R-:W-:Y:S02]  /*0190*/  ISETP.NE.AND P1, PT, R0, RZ, PT ;  /* 0x000000ff0000720c */ /* 0x000fe40003f25270 */
[----:B------:R-:W-:Y:S02]  /*01a0*/  ISETP.GE.U32.AND P0, PT, R6, R7, PT ;  /* 0x000000070600720c */ /* 0x000fe40003f06070 */
[----:B------:R-:W-:-:S04]  /*01b0*/  LOP3.LUT R6, R0, R11, RZ, 0x3c, !PT ;  /* 0x0000000b00067212 */ /* 0x000fc800078e3cff */
[----:B------:R-:W-:Y:S01]  /*01c0*/  ISETP.GE.AND P2, PT, R6, RZ, PT ;  /* 0x000000ff0600720c */ /* 0x000fe20003f46270 */
[----:B-1----:R-:W-:-:S06]  /*01d0*/  IMAD R10, R3, UR4, R4 ;  /* 0x00000004030a7c24 */ /* 0x002fcc000f8e0204 */
[----:B------:R-:W-:Y:S02]  /*01e0*/  @P0 IADD3 R5, PT, PT, R5, 0x1, RZ ;  /* 0x0000000105050810 */ /* 0x000fe40007ffe0ff */
[----:B------:R-:W-:-:S03]  /*01f0*/  ISETP.NE.AND P0, PT, R2, RZ, PT ;  /* 0x000000ff0200720c */ /* 0x000fc60003f05270 */
[----:B------:R-:W-:-:S05]  /*0200*/  IMAD.MOV.U32 R13, RZ, RZ, R5 ;  /* 0x000000ffff0d7224 */ /* 0x000fca00078e0005 */
[----:B------:R-:W-:Y:S02]  /*0210*/  @!P2 IADD3 R13, PT, PT, -R13, RZ, RZ ;  /* 0x000000ff0d0da210 */ /* 0x000fe40007ffe1ff */
[----:B------:R-:W-:-:S05]  /*0220*/  @!P1 LOP3.LUT R13, RZ, R0, RZ, 0x33, !PT ;  /* 0x00000000ff0d9212 */ /* 0x000fca00078e33ff */
[----:B------:R-:W-:-:S04]  /*0230*/  IMAD R10, R10, R13, RZ ;  /* 0x0000000d0a0a7224 */ /* 0x000fc800078e02ff */
[----:B------:R-:W-:Y:S01]  /*0240*/  IMAD.IADD R5, R13, 0x1, R10 ;  /* 0x000000010d057824 */ /* 0x000fe200078e020a */
[----:B------:R-:W-:Y:S06]  /*0250*/  @!P0 BRA `(.L_x_3) ;  /* 0x0000000000bc8947 */ /* 0x000fec0003800000 */
[----:B------:R-:W-:Y:S01]  /*0260*/  SHF.R.S32.HI R0, RZ, 0x1f, R2 ;  /* 0x0000001fff007819 */ /* 0x000fe20000011402 */
[----:B------:R-:W0:Y:S01]  /*0270*/  S2UR UR5, SR_CgaCtaId ;  /* 0x00000000000579c3 */ /* 0x000e220000008800 */
[----:B------:R-:W-:Y:S02]  /*0280*/  ISETP.GT.U32.AND P0, PT, R2, RZ, PT ;  /* 0x000000ff0200720c */ /* 0x000fe40003f04070 */
[----:B------:R-:W-:Y:S02]  /*0290*/  CS2R R8, SRZ ;  /* 0x0000000000087805 */ /* 0x000fe4000001ff00 */
[----:B------:R-:W-:Y:S01]  /*02a0*/  LOP3.LUT R11, R0, 0x3fffffff, RZ, 0xc0, !PT ;  /* 0x3fffffff000b7812 */ /* 0x000fe200078ec0ff */
[----:B------:R-:W-:-:S03]  /*02b0*/  UMOV UR4, 0x400 ;  /* 0x0000040000047882 */ /* 0x000fc60000000000 */
[----:B------:R-:W-:-:S13]  /*02c0*/  ISETP.GT.U32.AND.EX P0, PT, R11, RZ, PT, P0 ;  /* 0x000000ff0b00720c */ /* 0x000fda0003f04100 */
[----:B------:R-:W-:-:S04]  /*02d0*/  @!P0 MOV R9, 0x1 ;  /* 0x0000000100098802 */ /* 0x000fc80000000f00 */
[----:B------:R-:W-:Y:S01]  /*02e0*/  IADD3 R0, P3, PT, -R9, R2, RZ ;  /* 0x0000000209007210 */ /* 0x000fe20007f7e1ff */
[----:B0-----:R-:W-:Y:S01]  /*02f0*/  ULEA UR4, UR5, UR4, 0x18 ;  /* 0x0000000405047291 */ /* 0x001fe2000f8ec0ff */
[----:B------:R-:W-:Y:S02]  /*0300*/  ISETP.GT.U32.AND P2, PT, R2, R9, PT ;  /* 0x000000090200720c */ /* 0x000fe40003f44070 */
[----:B------:R-:W-:Y:S01]  /*0310*/  ISETP.LE.U32.AND P1, PT, R0, 0x3, PT ;  /* 0x000000030000780c */ /* 0x000fe20003f23070 */
[C---:B------:R-:W-:Y:S01]  /*0320*/  IMAD.X R0, R11.reuse, 0x1, ~R8, P3 ;  /* 0x000000010b007824 */ /* 0x040fe200018e0e08 */
[----:B------:R-:W-:-:S04]  /*0330*/  ISETP.GT.U32.AND.EX P2, PT, R11, R8, PT, P2 ;  /* 0x000000080b00720c */ /* 0x000fc80003f44120 */
[----:B------:R-:W-:Y:S02]  /*0340*/  ISETP.LE.U32.OR.EX P1, PT, R0, RZ, !P2, P1 ;  /* 0x000000ff0000720c */ /* 0x000fe40005723510 */
[----:B------:R-:W-:-:S05]  /*0350*/  MOV R0, UR4 ;  /* 0x0000000400007c02 */ /* 0x000fca0008000f00 */
[----:B------:R0:W-:Y:S02]  /*0360*/  @!P0 STS [R0], RZ ;  /* 0x000000ff00008388 */ /* 0x0001e40000000800 */
[----:B0-----:R-:W-:-:S04]  /*0370*/  @!P0 VIADD R0, R0, 0x4 ;  /* 0x0000000400008836 */ /* 0x001fc80000000000 */
[----:B------:R-:W-:Y:S05]  /*0380*/  @P1 BRA `(.L_x_4) ;  /* 0x0000000000341947 */ /* 0x000fea0003800000 */
[----:B------:R-:W-:Y:S02]  /*0390*/  IADD3 R6, P1, PT, R2, -0x3, RZ ;  /* 0xfffffffd02067810 */ /* 0x000fe40007f3e0ff */
[----:B------:R-:W-:Y:S02]  /*03a0*/  PLOP3.LUT P0, PT, PT, PT, PT, 0x8, 0x80 ;  /* 0x000000000080781c */ /* 0x000fe40003f0e170 */
[----:B------:R-:W-:-:S11]  /*03b0*/  IADD3.X R7, PT, PT, R11, -0x1, RZ, P1, !PT ;  /* 0xffffffff0b077810 */ /* 0x000fd60000ffe4ff */
.L_x_5:
[----:B------:R-:W-:Y:S01]  /*03c0*/  IADD3 R9, P1, PT, R9, 0x4, RZ ;  /* 0x0000000409097810 */ /* 0x000fe20007f3e0ff */
[----:B------:R-:W-:Y:S03]  /*03d0*/  STS [R0], RZ ;  /* 0x000000ff00007388 */ /* 0x000fe60000000800 */
[----:B------:R-:W-:Y:S01]  /*03e0*/  IADD3.X R8, PT, PT, RZ, R8, RZ, P1, !PT ;  /* 0x00000008ff087210 */ /* 0x000fe20000ffe4ff */
[----:B------:R-:W-:Y:S01]  /*03f0*/  STS [R0+0x4], RZ ;  /* 0x000004ff00007388 */ /* 0x000fe20000000800 */
[----:B------:R-:W-:-:S03]  /*0400*/  ISETP.GE.U32.AND P1, PT, R9, R6, PT ;  /* 0x000000060900720c */ /* 0x000fc60003f26070 */
[----:B------:R-:W-:Y:S01]  /*0410*/  STS [R0+0x8], RZ ;  /* 0x000008ff00007388 */ /* 0x000fe20000000800 */
[----:B------:R-:W-:-:S03]  /*0420*/  ISETP.GE.U32.AND.EX P1, PT, R8, R7, PT, P1 ;  /* 0x000000070800720c */ /* 0x000fc60003f26110 */
[----:B------:R0:W-:Y:S02]  /*0430*/  STS [R0+0xc], RZ ;  /* 0x00000cff00007388 */ /* 0x0001e40000000800 */
[----:B0-----:R-:W-:-:S08]  /*0440*/  VIADD R0, R0, 0x10 ;  /* 0x0000001000007836 */ /* 0x001fd00000000000 */
[----:B------:R-:W-:Y:S05]  /*0450*/  @!P1 BRA `(.L_x_5) ;  /* 0xfffffffc00d89947 */ /* 0x000fea000383ffff */
.L_x_4:
[----:B------:R-:W-:Y:S02]  /*0460*/  IADD3 R6, P3, PT, -R9, R2, RZ ;  /* 0x0000000209067210 */ /* 0x000fe40007f7e1ff */
[----:B------:R-:W-:Y:S02]  /*0470*/  ISETP.GT.U32.AND P2, PT, R2, R9, PT ;  /* 0x000000090200720c */ /* 0x000fe40003f44070 */
[----:B------:R-:W-:Y:S02]  /*0480*/  ISETP.LE.U32.AND P1, PT, R6, 0x1, PT ;  /* 0x000000010600780c */ /* 0x000fe40003f23070 */
[----:B------:R-:W-:Y:S02]  /*0490*/  ISETP.GT.U32.AND.EX P2, PT, R11, R8, PT, P2 ;  /* 0x000000080b00720c */ /* 0x000fe40003f44120 */
[----:B------:R-:W-:-:S04]  /*04a0*/  IADD3.X R6, PT, PT, ~R8, R11, RZ, P3, !PT ;  /* 0x0000000b08067210 */ /* 0x000fc80001ffe5ff */
[----:B------:R-:W-:-:S13]  /*04b0*/  ISETP.LE.U32.OR.EX P1, PT, R6, RZ, !P2, P1 ;  /* 0x000000ff0600720c */ /* 0x000fda0005723510 */
[----:B------:R-:W-:Y:S01]  /*04c0*/  @!P1 IADD3 R9, P3, PT, R9, 0x2, RZ ;  /* 0x0000000209099810 */ /* 0x000fe20007f7e0ff */
[----:B------:R-:W-:Y:S01]  /*04d0*/  @!P1 STS [R0], RZ ;  /* 0x000000ff00009388 */ /* 0x000fe20000000800 */
[----:B------:R-:W-:Y:S02]  /*04e0*/  @!P1 PLOP3.LUT P0, PT, PT, PT, PT, 0x8, 0x80 ;  /* 0x000000000080981c */ /* 0x000fe40003f0e170 */
[----:B------:R-:W-:Y:S01]  /*04f0*/  ISETP.LT.U32.AND P2, PT, R9, R2, PT ;  /* 0x000000020900720c */ /* 0x000fe20003f41070 */
[----:B------:R-:W-:Y:S01]  /*0500*/  @!P1 IMAD.X R8, RZ, RZ, R8, P3 ;  /* 0x000000ffff089224 */ /* 0x000fe200018e0608 */
[----:B------:R0:W-:Y:S04]  /*0510*/  @!P1 STS [R0+0x4], RZ ;  /* 0x000004ff00009388 */ /* 0x0001e80000000800 */
[----:B------:R-:W-:-:S02]  /*0520*/  ISETP.LT.U32.OR.EX P0, PT, R8, R11, P0, P2 ;  /* 0x0000000b0800720c */ /* 0x000fc40000701520 */
[----:B0-----:R-:W-:-:S11]  /*0530*/  @!P1 IADD3 R0, PT, PT, R0, 0x8, RZ ;  /* 0x0000000800009810 */ /* 0x001fd60007ffe0ff */
[----:B------:R0:W-:Y:S02]  /*0540*/  @P0 STS [R0], RZ ;  /* 0x000000ff00000388 */ /* 0x0001e40000000800 */
.L_x_3:
[----:B------:R-:W1:Y:S01]  /*0550*/  S2UR UR5, SR_CgaCtaId ;  /* 0x00000000000579c3 */ /* 0x000e620000008800 */
[----:B------:R-:W-:Y:S01]  /*0560*/  ISETP.GT.AND P0, PT, R13, RZ, PT ;  /* 0x000000ff0d00720c */ /* 0x000fe20003f04270 */
[----:B------:R-:W-:Y:S02]  /*0570*/  UMOV UR4, 0x400 ;  /* 0x0000040000047882 */ /* 0x000fe40000000000 */
[----:B-1----:R-:W-:-:S06]  /*0580*/  ULEA UR6, UR5, UR4, 0x18 ;  /* 0x0000000405067291 */ /* 0x002fcc000f8ec0ff */
[----:B------:R-:W-:-:S05]  /*0590*/  LEA R6, R4, UR6, 0x2 ;  /* 0x0000000604067c11 */ /* 0x000fca000f8e10ff */
[----:B------:R1:W2:Y:S01]  /*05a0*/  @!P0 LDS R7, [R6] ;  /* 0x0000000006078984 */ /* 0x0002a20000000800 */
[----:B------:R-:W-:Y:S05]  /*05b0*/  @!P0 BRA `(.L_x_6) ;  /* 0x0000000400e88947 */ /* 0x000fea0003800000 */
[----:B--2---:R2:W3:Y:S01]  /*05c0*/  LDS R7, [R6] ;  /* 0x0000000006077984 */ /* 0x0044e20000000800 */
[----:B------:R-:W-:Y:S01]  /*05d0*/  VIADDMNMX R9, R10, 0x1, R5, !PT ;  /* 0x000000010a097846 */ /* 0x000fe20007800105 */
[----:B------:R-:W4:Y:S01]  /*05e0*/  LDCU UR4, c[0x0][0x38c] ;  /* 0x00007180ff0477ac */ /* 0x000f220008000800 */
[----:B------:R-:W-:Y:S01]  /*05f0*/  BSSY.RECONVERGENT B0, `(.L_x_7) ;  /* 0x000001e000007945 */ /* 0x000fe20003800200 */
[----:B------:R-:W-:Y:S02]  /*0600*/  MOV R8, R10 ;  /* 0x0000000a00087202 */ /* 0x000fe40000000f00 */
[----:B0-----:R-:W-:-:S05]  /*0610*/  IMAD.IADD R0, R9, 0x1, -R10 ;  /* 0x0000000109007824 */ /* 0x001fca00078e0a0a */
[----:B------:R-:W-:-:S13]  /*0620*/  LOP3.LUT P0, R0, R0, 0x3, RZ, 0xc0, !PT ;  /* 0x0000000300007812 */ /* 0x000fda000780c0ff */
[----:B----4-:R-:W-:Y:S05]  /*0630*/  @!P0 BRA `(.L_x_8) ;  /* 0x0000000000648947 */ /* 0x010fea0003800000 */
[----:B------:R-:W-:Y:S01]  /*0640*/  IMAD.MOV R11, RZ, RZ, -R0 ;  /* 0x000000ffff0b7224 */ /* 0x000fe200078e0a00 */
[----:B------:R-:W-:-:S07]  /*0650*/  MOV R8, R10 ;  /* 0x0000000a00087202 */ /* 0x000fce0000000f00 */
.L_x_12:
[----:B------:R-:W-:Y:S01]  /*0660*/  I2FP.F32.S32 R0, R8 ;  /* 0x0000000800007245 */ /* 0x000fe20000201400 */
[----:B------:R-:W-:Y:S01]  /*0670*/  BSSY.RECONVERGENT B1, `(.L_x_9) ;  /* 0x0000012000017945 */ /* 0x000fe20003800200 */
[----:B------:R-:W-:-:S03]  /*0680*/  IADD3 R11, PT, PT, R11, 0x1, RZ ;  /* 0x000000010b0b7810 */ /* 0x000fc60007ffe0ff */
[----:B------:R-:W-:Y:S01]  /*0690*/  FADD R0, R0, 0.5 ;  /* 0x3f00000000007421 */ /* 0x000fe20000000000 */
[----:B------:R-:W-:-:S03]  /*06a0*/  ISETP.NE.AND P3, PT, R11, RZ, PT ;  /* 0x000000ff0b00720c */ /* 0x000fc60003f65270 */
[----:B------:R-:W-:-:S04]  /*06b0*/  FMUL R0, R0, UR4 ;  /* 0x0000000400007c20 */ /* 0x000fc80008400000 */
[----:B------:R-:W-:-:S04]  /*06c0*/  FFMA R15, R0, R0, 1 ;  /* 0x3f800000000f7423 */ /* 0x000fc80000000000 */
[----:B------:R-:W-:-:S05]  /*06d0*/  VIADD R0, R15, 0x1800000 ;  /* 0x018000000f007836 */ /* 0x000fca0000000000 */
[----:B------:R-:W-:-:S04]  /*06e0*/  LOP3.LUT R0, R0, 0x7f800000, RZ, 0xc0, !PT ;  /* 0x7f80000000007812 */ /* 0x000fc800078ec0ff */
[----:B------:R-:W-:-:S13]  /*06f0*/  ISETP.GT.U32.AND P0, PT, R0, 0x1ffffff, PT ;  /* 0x01ffffff0000780c */ /* 0x000fda0003f04070 */
[----:B------:R-:W-:Y:S05]  /*0700*/  @P0 BRA `(.L_x_10) ;  /* 0x0000000000100947 */ /* 0x000fea0003800000 */
[----:B------:R-:W-:Y:S01]  /*0710*/  IMAD.MOV.U32 R0, RZ, RZ, R15 ;  /* 0x000000ffff007224 */ /* 0x000fe200078e000f */
[----:B------:R-:W-:-:S07]  /*0720*/  MOV R12, 0x740 ;  /* 0x00000740000c7802 */ /* 0x000fce0000000f00 */
[----:B-123--:R-:W-:Y:S05]  /*0730*/  CALL.REL.NOINC `($__internal_0_$__cuda_sm20_rcp_rn_f32_slowpath) ;  /* 0x0000000800e87944 */ /* 0x00efea0003c00000 */
[----:B------:R-:W-:Y:S05]  /*0740*/  BRA `(.L_x_11) ;  /* 0x0000000000107947 */ /* 0x000fea0003800000 */
.L_x_10:
[----:B------:R-:W0:Y:S02]  /*0750*/  MUFU.RCP R0, R15 ;  /* 0x0000000f00007308 */ /* 0x000e240000001000 */
[----:B0-----:R-:W-:-:S04]  /*0760*/  FFMA R2, R15, R0, -1 ;  /* 0xbf8000000f027423 */ /* 0x001fc80000000000 */
[----:B------:R-:W-:-:S04]  /*0770*/  FADD.FTZ R13, -R2, -RZ ;  /* 0x800000ff020d7221 */ /* 0x000fc80000010100 */
[----:B------:R-:W-:-:S07]  /*0780*/  FFMA R0, R0, R13, R0 ;  /* 0x0000000d00007223 */ /* 0x000fce0000000000 */
.L_x_11:
[----:B------:R-:W-:Y:S05]  /*0790*/  BSYNC.RECONVERGENT B1 ;  /* 0x0000000000017941 */ /* 0x000fea0003800200 */
.L_x_9:
[----:B---3--:R-:W-:Y:S01]  /*07a0*/  FADD R7, R0, R7 ;  /* 0x0000000700077221 */ /* 0x008fe20000000000 */
[----:B------:R-:W-:Y:S01]  /*07b0*/  IADD3 R8, PT, PT, R8, 0x1, RZ ;  /* 0x0000000108087810 */ /* 0x000fe20007ffe0ff */
[----:B------:R-:W-:Y:S06]  /*07c0*/  @P3 BRA `(.L_x_12) ;  /* 0xfffffffc00a43947 */ /* 0x000fec000383ffff */
.L_x_8:
[----:B------:R-:W-:Y:S05]  /*07d0*/  BSYNC.RECONVERGENT B0 ;  /* 0x0000000000007941 */ /* 0x000fea0003800200 */
.L_x_7:
[----:B------:R-:W-:Y:S01]  /*07e0*/  IMAD.IADD R9, R10, 0x1, -R9 ;  /* 0x000000010a097824 */ /* 0x000fe200078e0a09 */
[----:B------:R-:W0:Y:S01]  /*07f0*/  LDCU UR4, c[0x0][0x38c] ;  /* 0x00007180ff0477ac */ /* 0x000e220008000800 */
[----:B------:R-:W-:Y:S03]  /*0800*/  BSSY.RECONVERGENT B0, `(.L_x_6) ;  /* 0x0000055000007945 */ /* 0x000fe60003800200 */
[----:B------:R-:W-:-:S13]  /*0810*/  ISETP.GT.U32.AND P0, PT, R9, -0x4, PT ;  /* 0xfffffffc0900780c */ /* 0x000fda0003f04070 */
[----:B------:R-:W-:Y:S05]  /*0820*/  @P0 BRA `(.L_x_13) ;  /* 0x0000000400480947 */ /* 0x000fea0003800000 */
.L_x_26:
[----:B------:R-:W-:Y:S01]  /*0830*/  I2FP.F32.S32 R0, R8 ;  /* 0x0000000800007245 */ /* 0x000fe20000201400 */
[----:B------:R-:W-:Y:S04]  /*0840*/  BSSY.RECONVERGENT B1, `(.L_x_14) ;  /* 0x0000010000017945 */ /* 0x000fe80003800200 */
[----:B------:R-:W-:-:S04]  /*0850*/  FADD R0, R0, 0.5 ;  /* 0x3f00000000007421 */ /* 0x000fc80000000000 */
[----:B0-----:R-:W-:-:S04]  /*0860*/  FMUL R0, R0, UR4 ;  /* 0x0000000400007c20 */ /* 0x001fc80008400000 */
[----:B------:R-:W-:-:S05]  /*0870*/  FFMA R11, R0, R0, 1 ;  /* 0x3f800000000b7423 */ /* 0x000fca0000000000 */
[----:B------:R-:W-:-:S04]  /*0880*/  IADD3 R0, PT, PT, R11, 0x1800000, RZ ;  /* 0x018000000b007810 */ /* 0x000fc80007ffe0ff */
[----:B------:R-:W-:-:S04]  /*0890*/  LOP3.LUT R0, R0, 0x7f800000, RZ, 0xc0, !PT ;  /* 0x7f80000000007812 */ /* 0x000fc800078ec0ff */
[----:B------:R-:W-:-:S13]  /*08a0*/  ISETP.GT.U32.AND P0, PT, R0, 0x1ffffff, PT ;  /* 0x01ffffff0000780c */ /* 0x000fda0003f04070 */
[----:B------:R-:W-:Y:S05]  /*08b0*/  @P0 BRA `(.L_x_15) ;  /* 0x0000000000100947 */ /* 0x000fea0003800000 */
[----:B------:R-:W-:Y:S01]  /*08c0*/  IMAD.MOV.U32 R0, RZ, RZ, R11 ;  /* 0x000000ffff007224 */ /* 0x000fe200078e000b */
[----:B------:R-:W-:-:S07]  /*08d0*/  MOV R12, 0x8f0 ;  /* 0x000008f0000c7802 */ /* 0x000fce0000000f00 */
[----:B-123--:R-:W-:Y:S05]  /*08e0*/  CALL.REL.NOINC `($__internal_0_$__cuda_sm20_rcp_rn_f32_slowpath) ;  /* 0x00000008007c7944 */ /* 0x00efea0003c00000 */
[----:B------:R-:W-:Y:S05]  /*08f0*/  BRA `(.L_x_16) ;  /* 0x0000000000107947 */ /* 0x000fea0003800000 */
.L_x_15:
[----:B------:R-:W0:Y:S02]  /*0900*/  MUFU.RCP R0, R11 ;  /* 0x0000000b00007308 */ /* 0x000e240000001000 */
[----:B0-----:R-:W-:-:S04]  /*0910*/  FFMA R2, R11, R0, -1 ;  /* 0xbf8000000b027423 */ /* 0x001fc80000000000 */
[----:B------:R-:W-:-:S04]  /*0920*/  FADD.FTZ R9, -R2, -RZ ;  /* 0x800000ff02097221 */ /* 0x000fc80000010100 */
[----:B------:R-:W-:-:S07]  /*0930*/  FFMA R0, R0, R9, R0 ;  /* 0x0000000900007223 */ /* 0x000fce0000000000 */
.L_x_16:
[----:B------:R-:W-:Y:S05]  /*0940*/  BSYNC.RECONVERGENT B1 ;  /* 0x0000000000017941 */ /* 0x000fea0003800200 */
.L_x_14:
[----:B------:R-:W-:Y:S01]  /*0950*/  IADD3 R2, PT, PT, R8, 0x1, RZ ;  /* 0x0000000108027810 */ /* 0x000fe20007ffe0ff */
[----:B------:R-:W-:Y:S01]  /*0960*/  BSSY.RECONVERGENT B1, `(.L_x_17) ;  /* 0x0000012000017945 */ /* 0x000fe20003800200 */
[----:B---3--:R-:W-:Y:S02]  /*0970*/  FADD R7, R0, R7 ;  /* 0x0000000700077221 */ /* 0x008fe40000000000 */
[----:B------:R-:W-:-:S05]  /*0980*/  I2FP.F32.S32 R2, R2 ;  /* 0x0000000200027245 */ /* 0x000fca0000201400 */
[----:B------:R-:W-:-:S04]  /*0990*/  FADD R2, R2, 0.5 ;  /* 0x3f00000002027421 */ /* 0x000fc80000000000 */
[----:B------:R-:W-:-:S04]  /*09a0*/  FMUL R2, R2, UR4 ;  /* 0x0000000402027c20 */ /* 0x000fc80008400000 */
[----:B------:R-:W-:-:S04]  /*09b0*/  FFMA R11, R2, R2, 1 ;  /* 0x3f800000020b7423 */ /* 0x000fc80000000002 */
[----:B------:R-:W-:-:S05]  /*09c0*/  VIADD R2, R11, 0x1800000 ;  /* 0x018000000b027836 */ /* 0x000fca0000000000 */
[----:B------:R-:W-:-:S04]  /*09d0*/  LOP3.LUT R2, R2, 0x7f800000, RZ, 0xc0, !PT ;  /* 0x7f80000002027812 */ /* 0x000fc800078ec0ff */
[----:B------:R-:W-:-:S13]  /*09e0*/  ISETP.GT.U32.AND P0, PT, R2, 0x1ffffff, PT ;  /* 0x01ffffff0200780c */ /* 0x000fda0003f04070 */
[----:B------:R-:W-:Y:S05]  /*09f0*/  @P0 BRA `(.L_x_18) ;  /* 0x0000000000100947 */ /* 0x000fea0003800000 */
[----:B------:R-:W-:Y:S02]  /*0a00*/  MOV R0, R11 ;  /* 0x0000000b00007202 */ /* 0x000fe40000000f00 */
[----:B------:R-:W-:-:S07]  /*0a10*/  MOV R12, 0xa30 ;  /* 0x00000a30000c7802 */ /* 0x000fce0000000f00 */
[----:B-12---:R-:W-:Y:S05]  /*0a20*/  CALL.REL.NOINC `($__internal_0_$__cuda_sm20_rcp_rn_f32_slowpath) ;  /* 0x00000008002c7944 */ /* 0x006fea0003c00000 */
[----:B------:R-:W-:Y:S05]  /*0a30*/  BRA `(.L_x_19) ;  /* 0x0000000000107947 */ /* 0x000fea0003800000 */
.L_x_18:
[----:B------:R-:W0:Y:S02]  /*0a40*/  MUFU.RCP R0, R11 ;  /* 0x0000000b00007308 */ /* 0x000e240000001000 */
[----:B0-----:R-:W-:-:S04]  /*0a50*/  FFMA R2, R11, R0, -1 ;  /* 0xbf8000000b027423 */ /* 0x001fc80000000000 */
[----:B------:R-:W-:-:S04]  /*0a60*/  FADD.FTZ R9, -R2, -RZ ;  /* 0x800000ff02097221 */ /* 0x000fc80000010100 */
[----:B------:R-:W-:-:S07]  /*0a70*/  FFMA R0, R0, R9, R0 ;  /* 0x0000000900007223 */ /* 0x000fce0000000000 */
.L_x_19:
[----:B------:R-:W-:Y:S05]  /*0a80*/  BSYNC.RECONVERGENT B1 ;  /* 0x0000000000017941 */ /* 0x000fea0003800200 */
.L_x_17:
[----:B------:R-:W-:Y:S01]  /*0a90*/  VIADD R2, R8, 0x2 ;  /* 0x0000000208027836 */ /* 0x000fe20000000000 */
[----:B------:R-:W-:Y:S01]  /*0aa0*/  BSSY.RECONVERGENT B1, `(.L_x_20) ;  /* 0x0000012000017945 */ /* 0x000fe20003800200 */
[----:B------:R-:W-:-:S03]  /*0ab0*/  FADD R7, R7, R0 ;  /* 0x0000000007077221 */ /* 0x000fc60000000000 */
[----:B------:R-:W-:-:S05]  /*0ac0*/  I2FP.F32.S32 R2, R2 ;  /* 0x0000000200027245 */ /* 0x000fca0000201400 */
[----:B------:R-:W-:-:S04]  /*0ad0*/  FADD R2, R2, 0.5 ;  /* 0x3f00000002027421 */ /* 0x000fc80000000000 */
[----:B------:R-:W-:-:S04]  /*0ae0*/  FMUL R2, R2, UR4 ;  /* 0x0000000402027c20 */ /* 0x000fc80008400000 */
[----:B------:R-:W-:-:S05]  /*0af0*/  FFMA R11, R2, R2, 1 ;  /* 0x3f800000020b7423 */ /* 0x000fca0000000002 */
[----:B------:R-:W-:-:S04]  /*0b00*/  IADD3 R2, PT, PT, R11, 0x1800000, RZ ;  /* 0x018000000b027810 */ /* 0x000fc80007ffe0ff */
[----:B------:R-:W-:-:S04]  /*0b10*/  LOP3.LUT R2, R2, 0x7f800000, RZ, 0xc0, !PT ;  /* 0x7f80000002027812 */ /* 0x000fc800078ec0ff */
[----:B------:R-:W-:-:S13]  /*0b20*/  ISETP.GT.U32.AND P0, PT, R2, 0x1ffffff, PT ;  /* 0x01ffffff0200780c */ /* 0x000fda0003f04070 */
[----:B------:R-:W-:Y:S05]  /*0b30*/  @P0 BRA `(.L_x_21) ;  /* 0x0000000000100947 */ /* 0x000fea0003800000 */
[----:B------:R-:W-:Y:S01]  /*0b40*/  IMAD.MOV.U32 R0, RZ, RZ, R11 ;  /* 0x000000ffff007224 */ /* 0x000fe200078e000b */
[----:B------:R-:W-:-:S07]  /*0b50*/  MOV R12, 0xb70 ;  /* 0x00000b70000c7802 */ /* 0x000fce0000000f00 */
[----:B-12---:R-:W-:Y:S05]  /*0b60*/  CALL.REL.NOINC `($__internal_0_$__cuda_sm20_rcp_rn_f32_slowpath) ;  /* 0x0000000400dc7944 */ /* 0x006fea0003c00000 */
[----:B------:R-:W-:Y:S05]  /*0b70*/  BRA `(.L_x_22) ;  /* 0x0000000000107947 */ /* 0x000fea0003800000 */
.L_x_21:
[----:B------:R-:W0:Y:S02]  /*0b80*/  MUFU.RCP R0, R11 ;  /* 0x0000000b00007308 */ /* 0x000e240000001000 */
[----:B0-----:R-:W-:-:S04]  /*0b90*/  FFMA R2, R11, R0, -1 ;  /* 0xbf8000000b027423 */ /* 0x001fc80000000000 */
[----:B------:R-:W-:-:S04]  /*0ba0*/  FADD.FTZ R9, -R2, -RZ ;  /* 0x800000ff02097221 */ /* 0x000fc80000010100 */
[----:B------:R-:W-:-:S07]  /*0bb0*/  FFMA R0, R0, R9, R0 ;  /* 0x0000000900007223 */ /* 0x000fce0000000000 */
.L_x_22:
[----:B------:R-:W-:Y:S05]  /*0bc0*/  BSYNC.RECONVERGENT B1 ;  /* 0x0000000000017941 */ /* 0x000fea0003800200 */
.L_x_20:
[----:B------:R-:W-:Y:S01]  /*0bd0*/  IADD3 R2, PT, PT, R8, 0x3, RZ ;  /* 0x0000000308027810 */ /* 0x000fe20007ffe0ff */
[----:B------:R-:W-:Y:S01]  /*0be0*/  BSSY.RECONVERGENT B1, `(.L_x_23) ;  /* 0x0000012000017945 */ /* 0x000fe20003800200 */
[----:B------:R-:W-:Y:S02]  /*0bf0*/  FADD R7, R7, R0 ;  /* 0x0000000007077221 */ /* 0x000fe40000000000 */
        /* <DEDUP_REMOVED lines=12> */
.L_x_24:
[----:B------:R-:W0:Y:S02]  /*0cc0*/  MUFU.RCP R0, R11 ;  /* 0x0000000b00007308 */ /* 0x000e240000001000 */
[----:B0-----:R-:W-:-:S04]  /*0cd0*/  FFMA R2, R11, R0, -1 ;  /* 0xbf8000000b027423 */ /* 0x001fc80000000000 */
[----:B------:R-:W-:-:S04]  /*0ce0*/  FADD.FTZ R9, -R2, -RZ ;  /* 0x800000ff02097221 */ /* 0x000fc80000010100 */
[----:B------:R-:W-:-:S07]  /*0cf0*/  FFMA R0, R0, R9, R0 ;  /* 0x0000000900007223 */ /* 0x000fce0000000000 */
.L_x_25:
[----:B------:R-:W-:Y:S05]  /*0d00*/  BSYNC.RECONVERGENT B1 ;  /* 0x0000000000017941 */ /* 0x000fea0003800200 */
.L_x_23:
[----:B------:R-:W-:Y:S02]  /*0d10*/  VIADD R8, R8, 0x4 ;  /* 0x0000000408087836 */ /* 0x000fe40000000000 */
[----:B------:R-:W-:-:S03]  /*0d20*/  FADD R7, R7, R0 ;  /* 0x0000000007077221 */ /* 0x000fc60000000000 */
[----:B------:R-:W-:-:S13]  /*0d30*/  ISETP.GE.AND P0, PT, R8, R5, PT ;  /* 0x000000050800720c */ /* 0x000fda0003f06270 */
[----:B------:R-:W-:Y:S05]  /*0d40*/  @!P0 BRA `(.L_x_26) ;  /* 0xfffffff800b88947 */ /* 0x000fea000383ffff */
.L_x_13:
[----:B0-----:R-:W-:Y:S05]  /*0d50*/  BSYNC.RECONVERGENT B0 ;  /* 0x0000000000007941 */ /* 0x001fea0003800200 */
.L_x_6:
[----:B0-----:R-:W0:Y:S01]  /*0d60*/  LDC R0, c[0x0][0x38c] ;  /* 0x0000e300ff007b82 */ /* 0x001e220000000800 */
[----:B------:R-:W-:Y:S01]  /*0d70*/  ISETP.NE.AND P0, PT, R4, RZ, PT ;  /* 0x000000ff0400720c */ /* 0x000fe20003f05270 */
[----:B0-----:R-:W-:-:S04]  /*0d80*/  FMUL R0, R0, 4 ;  /* 0x4080000000007820 */ /* 0x001fc80000400000 */
[----:B--23--:R-:W-:-:S05]  /*0d90*/  FMUL R7, R0, R7 ;  /* 0x0000000700077220 */ /* 0x00cfca0000400000 */
[----:B------:R0:W-:Y:S01]  /*0da0*/  STS [R6], R7 ;  /* 0x0000000706007388 */ /* 0x0001e20000000800 */
[----:B------:R-:W-:Y:S06]  /*0db0*/  BAR.SYNC.DEFER_BLOCKING 0x0 ;  /* 0x0000000000007b1d */ /* 0x000fec0000010000 */
[----:B------:R-:W-:Y:S05]  /*0dc0*/  @P0 EXIT ;  /* 0x000000000000094d */ /* 0x000fea0003800000 */
[----:B------:R-:W2:Y:S01]  /*0dd0*/  LDCU UR5, c[0x0][0x390] ;  /* 0x00007200ff0577ac */ /* 0x000ea20008000800 */
[----:B------:R-:W-:Y:S01]  /*0de0*/  HFMA2 R19, -RZ, RZ, 0, 0 ;  /* 0x00000000ff137431 */ /* 0x000fe200000001ff */
[----:B------:R-:W3:Y:S01]  /*0df0*/  LDCU.64 UR10, c[0x0][0x358] ;  /* 0x00006b00ff0a77ac */ /* 0x000ee20008000a00 */
[----:B--2---:R-:W-:-:S09]  /*0e00*/  UISETP.GE.AND UP0, UPT, UR5, 0x1, UPT ;  /* 0x000000010500788c */ /* 0x004fd2000bf06270 */
[----:B---3--:R-:W-:Y:S05]  /*0e10*/  BRA.U !UP0, `(.L_x_27) ;  /* 0x0000000508207547 */ /* 0x008fea000b800000 */
[----:B------:R-:W-:Y:S01]  /*0e20*/  UISETP.GE.U32.AND UP1, UPT, UR5, 0x10, UPT ;  /* 0x000000100500788c */ /* 0x000fe2000bf26070 */
[----:B------:R-:W-:Y:S01]  /*0e30*/  IMAD.MOV.U32 R19, RZ, RZ, RZ ;  /* 0x000000ffff137224 */ /* 0x000fe200078e00ff */
[----:B------:R-:W-:Y:S01]  /*0e40*/  ULOP3.LUT UR7, UR5, 0xf, URZ, 0xc0, !UPT ;  /* 0x0000000f05077892 */ /* 0x000fe2000f8ec0ff */
[----:B------:R-:W-:-:S03]  /*0e50*/  UMOV UR4, URZ ;  /* 0x000000ff00047c82 */ /* 0x000fc60008000000 */
[----:B------:R-:W-:-:S03]  /*0e60*/  UISETP.NE.AND UP0, UPT, UR7, URZ, UPT ;  /* 0x000000ff0700728c */ /* 0x000fc6000bf05270 */
[----:B------:R-:W-:Y:S08]  /*0e70*/  BRA.U !UP1, `(.L_x_28) ;  /* 0x0000000109707547 */ /* 0x000ff0000b800000 */
[----:B------:R-:W-:Y:S01]  /*0e80*/  ULOP3.LUT UR4, UR5, 0x7ffffff0, URZ, 0xc0, !UPT ;  /* 0x7ffffff005047892 */ /* 0x000fe2000f8ec0ff */
[----:B------:R-:W-:Y:S01]  /*0e90*/  MOV R19, RZ ;  /* 0x000000ff00137202 */ /* 0x000fe20000000f00 */
[----:B------:R-:W-:Y:S02]  /*0ea0*/  UIADD3 UR8, UPT, UPT, UR6, 0x20, URZ ;  /* 0x0000002006087890 */ /* 0x000fe4000fffe0ff */
[----:B------:R-:W-:-:S12]  /*0eb0*/  UIADD3 UR9, UPT, UPT, -UR4, URZ, URZ ;  /* 0x000000ff04097290 */ /* 0x000fd8000fffe1ff */
.L_x_29:
[----:B------:R-:W2:Y:S01]  /*0ec0*/  LDS.128 R12, [UR8+-0x20] ;  /* 0xffffe008ff0c7984 */ /* 0x000ea20008000c00 */
[----:B------:R-:W-:-:S03]  /*0ed0*/  UIADD3 UR9, UPT, UPT, UR9, 0x10, URZ ;  /* 0x0000001009097890 */ /* 0x000fc6000fffe0ff */
[----:B------:R-:W3:Y:S01]  /*0ee0*/  LDS.128 R8, [UR8+-0x10] ;  /* 0xfffff008ff087984 */ /* 0x000ee20008000c00 */
[----:B------:R-:W-:-:S03]  /*0ef0*/  UISETP.NE.AND UP1, UPT, UR9, URZ, UPT ;  /* 0x000000ff0900728c */ /* 0x000fc6000bf25270 */
[----:B01----:R-:W0:Y:S01]  /*0f00*/  LDS.128 R4, [UR8] ;  /* 0x00000008ff047984 */ /* 0x003e220008000c00 */
[----:B--2---:R-:W-:-:S03]  /*0f10*/  FADD R12, R12, R19 ;  /* 0x000000130c0c7221 */ /* 0x004fc60000000000 */
[----:B------:R-:W1:Y:S01]  /*0f20*/  LDS.128 R16, [UR8+0x10] ;  /* 0x00001008ff107984 */ /* 0x000e620008000c00 */
[----:B------:R-:W-:Y:S01]  /*0f30*/  UIADD3 UR8, UPT, UPT, UR8, 0x40, URZ ;  /* 0x0000004008087890 */ /* 0x000fe2000fffe0ff */
[----:B------:R-:W-:-:S04]  /*0f40*/  FADD R13, R12, R13 ;  /* 0x0000000d0c0d7221 */ /* 0x000fc80000000000 */
[----:B------:R-:W-:-:S04]  /*0f50*/  FADD R14, R13, R14 ;  /* 0x0000000e0d0e7221 */ /* 0x000fc80000000000 */
[----:B------:R-:W-:-:S04]  /*0f60*/  FADD R15, R14, R15 ;  /* 0x0000000f0e0f7221 */ /* 0x000fc80000000000 */
[----:B---3--:R-:W-:-:S04]  /*0f70*/  FADD R8, R15, R8 ;  /* 0x000000080f087221 */ /* 0x008fc80000000000 */
[----:B------:R-:W-:-:S04]  /*0f80*/  FADD R9, R8, R9 ;  /* 0x0000000908097221 */ /* 0x000fc80000000000 */
[----:B------:R-:W-:-:S04]  /*0f90*/  FADD R10, R9, R10 ;  /* 0x0000000a090a7221 */ /* 0x000fc80000000000 */
[----:B------:R-:W-:-:S04]  /*0fa0*/  FADD R11, R10, R11 ;  /* 0x0000000b0a0b7221 */ /* 0x000fc80000000000 */
[----:B0-----:R-:W-:-:S04]  /*0fb0*/  FADD R4, R11, R4 ;  /* 0x000000040b047221 */ /* 0x001fc80000000000 */
[----:B------:R-:W-:-:S04]  /*0fc0*/  FADD R5, R4, R5 ;  /* 0x0000000504057221 */ /* 0x000fc80000000000 */
[----:B------:R-:W-:-:S04]  /*0fd0*/  FADD R6, R5, R6 ;  /* 0x0000000605067221 */ /* 0x000fc80000000000 */
[----:B------:R-:W-:-:S04]  /*0fe0*/  FADD R7, R6, R7 ;  /* 0x0000000706077221 */ /* 0x000fc80000000000 */
[----:B-1----:R-:W-:-:S04]  /*0ff0*/  FADD R16, R7, R16 ;  /* 0x0000001007107221 */ /* 0x002fc80000000000 */
[----:B------:R-:W-:-:S04]  /*1000*/  FADD R17, R16, R17 ;  /* 0x0000001110117221 */ /* 0x000fc80000000000 */
[----:B------:R-:W-:-:S04]  /*1010*/  FADD R18, R17, R18 ;  /* 0x0000001211127221 */ /* 0x000fc80000000000 */
[----:B------:R-:W-:Y:S01]  /*1020*/  FADD R19, R18, R19 ;  /* 0x0000001312137221 */ /* 0x000fe20000000000 */
[----:B------:R-:W-:Y:S06]  /*1030*/  BRA.U UP1, `(.L_x_29) ;  /* 0xfffffffd01a07547 */ /* 0x000fec000b83ffff */
.L_x_28:
[----:B------:R-:W-:Y:S05]  /*1040*/  BRA.U !UP0, `(.L_x_27) ;  /* 0x0000000108947547 */ /* 0x000fea000b800000 */
[----:B------:R-:W-:Y:S02]  /*1050*/  UISETP.GE.U32.AND UP0, UPT, UR7, 0x8, UPT ;  /* 0x000000080700788c */ /* 0x000fe4000bf06070 */
[----:B------:R-:W-:-:S04]  /*1060*/  ULOP3.LUT UR8, UR5, 0x7, URZ, 0xc0, !UPT ;  /* 0x0000000705087892 */ /* 0x000fc8000f8ec0ff */
[----:B------:R-:W-:-:S03]  /*1070*/  UISETP.NE.AND UP1, UPT, UR8, URZ, UPT ;  /* 0x000000ff0800728c */ /* 0x000fc6000bf25270 */
[----:B------:R-:W-:Y:S08]  /*1080*/  BRA.U !UP0, `(.L_x_30) ;  /* 0x0000000108307547 */ /* 0x000ff0000b800000 */
[----:B------:R-:W-:Y:S02]  /*1090*/  ULEA UR7, UR4, UR6, 0x2 ;  /* 0x0000000604077291 */ /* 0x000fe4000f8e10ff */
[----:B------:R-:W-:-:S07]  /*10a0*/  UIADD3 UR4, UPT, UPT, UR4, 0x8, URZ ;  /* 0x0000000804047890 */ /* 0x000fce000fffe0ff */
[----:B------:R-:W2:Y:S04]  /*10b0*/  LDS.128 R8, [UR7] ;  /* 0x00000007ff087984 */ /* 0x000ea80008000c00 */
[----:B01----:R-:W0:Y:S01]  /*10c0*/  LDS.128 R4, [UR7+0x10] ;  /* 0x00001007ff047984 */ /* 0x003e220008000c00 */
[----:B--2---:R-:W-:-:S04]  /*10d0*/  FADD R8, R19, R8 ;  /* 0x0000000813087221 */ /* 0x004fc80000000000 */
[----:B------:R-:W-:-:S04]  /*10e0*/  FADD R9, R8, R9 ;  /* 0x0000000908097221 */ /* 0x000fc80000000000 */
[----:B------:R-:W-:-:S04]  /*10f0*/  FADD R10, R9, R10 ;  /* 0x0000000a090a7221 */ /* 0x000fc80000000000 */
[----:B------:R-:W-:-:S04]  /*1100*/  FADD R11, R10, R11 ;  /* 0x0000000b0a0b7221 */ /* 0x000fc80000000000 */
[----:B0-----:R-:W-:-:S04]  /*1110*/  FADD R4, R11, R4 ;  /* 0x000000040b047221 */ /* 0x001fc80000000000 */
[----:B------:R-:W-:-:S04]  /*1120*/  FADD R5, R4, R5 ;  /* 0x0000000504057221 */ /* 0x000fc80000000000 */
[----:B------:R-:W-:-:S04]  /*1130*/  FADD R6, R5, R6 ;  /* 0x0000000605067221 */ /* 0x000fc80000000000 */
[----:B------:R-:W-:-:S07]  /*1140*/  FADD R19, R6, R7 ;  /* 0x0000000706137221 */ /* 0x000fce0000000000 */
.L_x_30:
[----:B------:R-:W-:Y:S05]  /*1150*/  BRA.U !UP1, `(.L_x_27) ;  /* 0x0000000109507547 */ /* 0x000fea000b800000 */
[----:B------:R-:W-:Y:S02]  /*1160*/  UISETP.GE.U32.AND UP0, UPT, UR8, 0x4, UPT ;  /* 0x000000040800788c */ /* 0x000fe4000bf06070 */
[----:B------:R-:W-:-:S04]  /*1170*/  ULOP3.LUT UR5, UR5, 0x3, URZ, 0xc0, !UPT ;  /* 0x0000000305057892 */ /* 0x000fc8000f8ec0ff */
[----:B------:R-:W-:-:S03]  /*1180*/  UISETP.NE.AND UP1, UPT, UR5, URZ, UPT ;  /* 0x000000ff0500728c */ /* 0x000fc6000bf25270 */
[----:B------:R-:W-:Y:S08]  /*1190*/  BRA.U !UP0, `(.L_x_31) ;  /* 0x00000001081c7547 */ /* 0x000ff0000b800000 */
[----:B------:R-:W-:Y:S02]  /*11a0*/  ULEA UR7, UR4, UR6, 0x2 ;  /* 0x0000000604077291 */ /* 0x000fe4000f8e10ff */
[----:B------:R-:W-:-:S07]  /*11b0*/  UIADD3 UR4, UPT, UPT, UR4, 0x4, URZ ;  /* 0x0000000404047890 */ /* 0x000fce000fffe0ff */
[----:B01----:R-:W0:Y:S02]  /*11c0*/  LDS.128 R4, [UR7] ;  /* 0x00000007ff047984 */ /* 0x003e240008000c00 */
[----:B0-----:R-:W-:-:S04]  /*11d0*/  FADD R4, R19, R4 ;  /* 0x0000000413047221 */ /* 0x001fc80000000000 */
[----:B------:R-:W-:-:S04]  /*11e0*/  FADD R5, R4, R5 ;  /* 0x0000000504057221 */ /* 0x000fc80000000000 */
[----:B------:R-:W-:-:S04]  /*11f0*/  FADD R6, R5, R6 ;  /* 0x0000000605067221 */ /* 0x000fc80000000000 */
[----:B------:R-:W-:-:S07]  /*1200*/  FADD R19, R6, R7 ;  /* 0x0000000706137221 */ /* 0x000fce0000000000 */
.L_x_31:
[----:B------:R-:W-:Y:S05]  /*1210*/  BRA.U !UP1, `(.L_x_27) ;  /* 0x0000000109207547 */ /* 0x000fea000b800000 */
[----:B------:R-:W-:Y:S02]  /*1220*/  ULEA UR4, UR4, UR6, 0x2 ;  /* 0x0000000604047291 */ /* 0x000fe4000f8e10ff */
[----:B------:R-:W-:-:S12]  /*1230*/  UIADD3 UR5, UPT, UPT, -UR5, URZ, URZ ;  /* 0x000000ff05057290 */ /* 0x000fd8000fffe1ff */
.L_x_32:
[----:B------:R-:W2:Y:S01]  /*1240*/  LDS R0, [UR4] ;  /* 0x00000004ff007984 */ /* 0x000ea20008000800 */
[----:B------:R-:W-:Y:S02]  /*1250*/  UIADD3 UR5, UPT, UPT, UR5, 0x1, URZ ;  /* 0x0000000105057890 */ /* 0x000fe4000fffe0ff */
[----:B------:R-:W-:Y:S02]  /*1260*/  UIADD3 UR4, UPT, UPT, UR4, 0x4, URZ ;  /* 0x0000000404047890 */ /* 0x000fe4000fffe0ff */
[----:B------:R-:W-:Y:S01]  /*1270*/  UISETP.NE.AND UP0, UPT, UR5, URZ, UPT ;  /* 0x000000ff0500728c */ /* 0x000fe2000bf05270 */
[----:B--2---:R-:W-:-:S08]  /*1280*/  FADD R19, R0, R19 ;  /* 0x0000001300137221 */ /* 0x004fd00000000000 */
[----:B------:R-:W-:Y:S05]  /*1290*/  BRA.U UP0, `(.L_x_32) ;  /* 0xfffffffd00e87547 */ /* 0x000fea000b83ffff */
.L_x_27:
[----:B------:R-:W2:Y:S02]  /*12a0*/  LDC.64 R4, c[0x0][0x380] ;  /* 0x0000e000ff047b82 */ /* 0x000ea40000000a00 */
[----:B--2---:R-:W-:-:S05]  /*12b0*/  IMAD.WIDE.U32 R2, R3, 0x4, R4 ;  /* 0x0000000403027825 */ /* 0x004fca00078e0004 */
[----:B------:R-:W-:Y:S01]  /*12c0*/  STG.E desc[UR10][R2.64], R19 ;  /* 0x0000001302007986 */ /* 0x000fe2000c10190a */
[----:B------:R-:W-:Y:S05]  /*12d0*/  EXIT ;  /* 0x000000000000794d */ /* 0x000fea0003800000 */
        .weak           $__internal_0_$__cuda_sm20_rcp_rn_f32_slowpath
        .type           $__internal_0_$__cuda_sm20_rcp_rn_f32_slowpath,@function
        .size           $__internal_0_$__cuda_sm20_rcp_rn_f32_slowpath,(.L_x_65 - $__internal_0_$__cuda_sm20_rcp_rn_f32_slowpath)
$__internal_0_$__cuda_sm20_rcp_rn_f32_slowpath:
[----:B------:R-:W-:Y:S01]  /*12e0*/  IMAD.SHL.U32 R2, R0, 0x2, RZ ;  /* 0x0000000200027824 */ /* 0x000fe200078e00ff */
[----:B------:R-:W-:Y:S04]  /*12f0*/  BSSY.RECONVERGENT B2, `(.L_x_33) ;  /* 0x0000030000027945 */ /* 0x000fe80003800200 */
[----:B------:R-:W-:-:S04]  /*1300*/  SHF.R.U32.HI R2, RZ, 0x18, R2 ;  /* 0x00000018ff027819 */ /* 0x000fc80000011602 */
[----:B------:R-:W-:-:S13]  /*1310*/  ISETP.NE.U32.AND P0, PT, R2, RZ, PT ;  /* 0x000000ff0200720c */ /* 0x000fda0003f05070 */
[----:B------:R-:W-:Y:S05]  /*1320*/  @P0 BRA `(.L_x_34) ;  /* 0x0000000000280947 */ /* 0x000fea0003800000 */
[----:B------:R-:W-:-:S04]  /*1330*/  SHF.L.U32 R2, R0, 0x1, RZ ;  /* 0x0000000100027819 */ /* 0x000fc800000006ff */
[----:B------:R-:W-:-:S13]  /*1340*/  ISETP.NE.AND P0, PT, R2, RZ, PT ;  /* 0x000000ff0200720c */ /* 0x000fda0003f05270 */
[----:B------:R-:W-:Y:S01]  /*1350*/  @P0 FFMA R14, R0, 1.84467440737095516160e+19, RZ ;  /* 0x5f800000000e0823 */ /* 0x000fe200000000ff */
[----:B------:R-:W-:Y:S08]  /*1360*/  @!P0 MUFU.RCP R13, R0 ;  /* 0x00000000000d8308 */ /* 0x000ff00000001000 */
[----:B------:R-:W0:Y:S02]  /*1370*/  @P0 MUFU.RCP R15, R14 ;  /* 0x0000000e000f0308 */ /* 0x000e240000001000 */
[----:B0-----:R-:W-:-:S04]  /*1380*/  @P0 FFMA R2, R14, R15, -1 ;  /* 0xbf8000000e020423 */ /* 0x001fc8000000000f */
[----:B------:R-:W-:-:S04]  /*1390*/  @P0 FADD.FTZ R2, -R2, -RZ ;  /* 0x800000ff02020221 */ /* 0x000fc80000010100 */
[----:B------:R-:W-:-:S04]  /*13a0*/  @P0 FFMA R2, R15, R2, R15 ;  /* 0x000000020f020223 */ /* 0x000fc8000000000f */
[----:B------:R-:W-:Y:S01]  /*13b0*/  @P0 FFMA R13, R2, 1.84467440737095516160e+19, RZ ;  /* 0x5f800000020d0823 */ /* 0x000fe200000000ff */
[----:B------:R-:W-:Y:S06]  /*13c0*/  BRA `(.L_x_35) ;  /* 0x0000000000887947 */ /* 0x000fec0003800000 */
.L_x_34:
[----:B------:R-:W-:-:S05]  /*13d0*/  VIADD R13, R2, 0xffffff03 ;  /* 0xffffff03020d7836 */ /* 0x000fca0000000000 */
[----:B------:R-:W-:-:S13]  /*13e0*/  ISETP.GT.U32.AND P0, PT, R13, 0x1, PT ;  /* 0x000000010d00780c */ /* 0x000fda0003f04070 */
[----:B------:R-:W-:Y:S05]  /*13f0*/  @P0 BRA `(.L_x_36) ;  /* 0x0000000000780947 */ /* 0x000fea0003800000 */
[----:B------:R-:W-:Y:S01]  /*1400*/  LOP3.LUT R14, R0, 0x7fffff, RZ, 0xc0, !PT ;  /* 0x007fffff000e7812 */ /* 0x000fe200078ec0ff */
[----:B------:R-:W-:-:S03]  /*1410*/  HFMA2 R18, -RZ, RZ, 0, 1.78813934326171875e-07 ;  /* 0x00000003ff127431 */ /* 0x000fc600000001ff */
[----:B------:R-:W-:-:S04]  /*1420*/  LOP3.LUT R14, R14, 0x3f800000, RZ, 0xfc, !PT ;  /* 0x3f8000000e0e7812 */ /* 0x000fc800078efcff */
[----:B------:R-:W0:Y:S01]  /*1430*/  MUFU.RCP R15, R14 ;  /* 0x0000000e000f7308 */ /* 0x000e220000001000 */
[----:B------:R-:W-:Y:S01]  /*1440*/  SHF.L.U32 R19, R18, R13, RZ ;  /* 0x0000000d12137219 */ /* 0x000fe200000006ff */
[----:B0-----:R-:W-:-:S04]  /*1450*/  FFMA R16, R14, R15, -1 ;  /* 0xbf8000000e107423 */ /* 0x001fc8000000000f */
[----:B------:R-:W-:-:S04]  /*1460*/  FADD.FTZ R16, -R16, -RZ ;  /* 0x800000ff10107221 */ /* 0x000fc80000010100 */
[CCC-:B------:R-:W-:Y:S01]  /*1470*/  FFMA.RM R17, R15.reuse, R16.reuse, R15.reuse ;  /* 0x000000100f117223 */ /* 0x1c0fe2000000400f */
[----:B------:R-:W-:-:S04]  /*1480*/  FFMA.RP R16, R15, R16, R15 ;  /* 0x000000100f107223 */ /* 0x000fc8000000800f */
[C---:B------:R-:W-:Y:S02]  /*1490*/  LOP3.LUT R15, R17.reuse, 0x7fffff, RZ, 0xc0, !PT ;  /* 0x007fffff110f7812 */ /* 0x040fe400078ec0ff */
[----:B------:R-:W-:Y:S02]  /*14a0*/  FSETP.NEU.FTZ.AND P0, PT, R17, R16, PT ;  /* 0x000000101100720b */ /* 0x000fe40003f1d000 */
[----:B------:R-:W-:Y:S02]  /*14b0*/  LOP3.LUT R16, R15, 0x800000, RZ, 0xfc, !PT ;  /* 0x008000000f107812 */ /* 0x000fe400078efcff */
[----:B------:R-:W-:Y:S02]  /*14c0*/  SEL R15, RZ, 0xffffffff, !P0 ;  /* 0xffffffffff0f7807 */ /* 0x000fe40004000000 */
[----:B------:R-:W-:-:S03]  /*14d0*/  LOP3.LUT R14, R19, R16, RZ, 0xc0, !PT ;  /* 0x00000010130e7212 */ /* 0x000fc600078ec0ff */
[----:B------:R-:W-:Y:S01]  /*14e0*/  IMAD.MOV R15, RZ, RZ, -R15 ;  /* 0x000000ffff0f7224 */ /* 0x000fe200078e0a0f */
[----:B------:R-:W-:-:S04]  /*14f0*/  SHF.R.U32.HI R14, RZ, R13, R14 ;  /* 0x0000000dff0e7219 */ /* 0x000fc8000001160e */
[----:B------:R-:W-:Y:S02]  /*1500*/  LOP3.LUT P1, RZ, R15, R13, R16, 0xf8, !PT ;  /* 0x0000000d0fff7212 */ /* 0x000fe4000782f810 */
[C---:B------:R-:W-:Y:S02]  /*1510*/  LOP3.LUT P0, RZ, R14.reuse, 0x1, RZ, 0xc0, !PT ;  /* 0x000000010eff7812 */ /* 0x040fe4000780c0ff */
[----:B------:R-:W-:-:S04]  /*1520*/  LOP3.LUT P2, RZ, R14, 0x2, RZ, 0xc0, !PT ;  /* 0x000000020eff7812 */ /* 0x000fc8000784c0ff */
[----:B------:R-:W-:Y:S02]  /*1530*/  PLOP3.LUT P0, PT, P0, P1, P2, 0xe0, 0x0 ;  /* 0x000000000000781c */ /* 0x000fe40000703c20 */
[----:B------:R-:W-:Y:S02]  /*1540*/  LOP3.LUT P1, RZ, R0, 0x7fffff, RZ, 0xc0, !PT ;  /* 0x007fffff00ff7812 */ /* 0x000fe4000782c0ff */
[----:B------:R-:W-:-:S04]  /*1550*/  SEL R13, RZ, 0x1, !P0 ;  /* 0x00000001ff0d7807 */ /* 0x000fc80004000000 */
[----:B------:R-:W-:-:S04]  /*1560*/  IADD3 R13, PT, PT, -R13, RZ, RZ ;  /* 0x000000ff0d0d7210 */ /* 0x000fc80007ffe1ff */
[----:B------:R-:W-:Y:S01]  /*1570*/  ISETP.GE.AND P0, PT, R13, RZ, PT ;  /* 0x000000ff0d00720c */ /* 0x000fe20003f06270 */
[----:B------:R-:W-:-:S05]  /*1580*/  VIADD R13, R2, 0xffffff04 ;  /* 0xffffff04020d7836 */ /* 0x000fca0000000000 */
[----:B------:R-:W-:-:S07]  /*1590*/  SHF.R.U32.HI R13, RZ, R13, R16 ;  /* 0x0000000dff0d7219 */ /* 0x000fce0000011610 */
[----:B------:R-:W-:-:S05]  /*15a0*/  @!P0 IADD3 R13, PT, PT, R13, 0x1, RZ ;  /* 0x000000010d0d8810 */ /* 0x000fca0007ffe0ff */
[----:B------:R-:W-:-:S05]  /*15b0*/  @!P1 IMAD.SHL.U32 R13, R13, 0x2, RZ ;  /* 0x000000020d0d9824 */ /* 0x000fca00078e00ff */
[----:B------:R-:W-:Y:S01]  /*15c0*/  LOP3.LUT R13, R13, 0x80000000, R0, 0xf8, !PT ;  /* 0x800000000d0d7812 */ /* 0x000fe200078ef800 */
[----:B------:R-:W-:Y:S06]  /*15d0*/  BRA `(.L_x_35) ;  /* 0x0000000000047947 */ /* 0x000fec0003800000 */
.L_x_36:
[----:B------:R0:W1:Y:S02]  /*15e0*/  MUFU.RCP R13, R0 ;  /* 0x00000000000d7308 */ /* 0x0000640000001000 */
.L_x_35:
[----:B------:R-:W-:Y:S05]  /*15f0*/  BSYNC.RECONVERGENT B2 ;  /* 0x0000000000027941 */ /* 0x000fea0003800200 */
.L_x_33:
[----:B01----:R-:W-:Y:S01]  /*1600*/  MOV R0, R13 ;  /* 0x0000000d00007202 */ /* 0x003fe20000000f00 */
[----:B------:R-:W-:-:S04]  /*1610*/  IMAD.MOV.U32 R13, RZ, RZ, 0x0 ;  /* 0x00000000ff0d7424 */ /* 0x000fc800078e00ff */
[----:B------:R-:W-:Y:S05]  /*1620*/  RET.REL.NODEC R12 `(_Z18integrateOptimisedPfifii) ;  /* 0xffffffe80c747950 */ /* 0x000fea0003c3ffff */
.L_x_37:
        /* <DEDUP_REMOVED lines=13> */
.L_x_65:


//--------------------- .text._Z15integrateSimplePfifii --------------------------
	.section	.text._Z15integrateSimplePfifii,"ax",@progbits
	.align	128
        .global         _Z15integrateSimplePfifii
        .type           _Z15integrateSimplePfifii,@function
        .size           _Z15integrateSimplePfifii,(.L_x_66 - _Z15integrateSimplePfifii)
        .other          _Z15integrateSimplePfifii,@"STO_CUDA_ENTRY STV_DEFAULT"
_Z15integrateSimplePfifii:
.text._Z15integrateSimplePfifii:
[----:B------:R-:W-:Y:S08]  /*0000*/  LDC R1, c[0x0][0x37c] ;  /* 0x0000df00ff017b82 */ /* 0x000ff00000000800 */
[----:B------:R-:W0:Y:S08]  /*0010*/  LDC.64 R2, c[0x0][0x390] ;  /* 0x0000e400ff027b82 */ /* 0x000e300000000a00 */
[----:B------:R-:W1:Y:S08]  /*0020*/  LDC R9, c[0x0][0x388] ;  /* 0x0000e200ff097b82 */ /* 0x000e700000000800 */
[----:B------:R-:W2:Y:S01]  /*0030*/  S2UR UR4, SR_CTAID.X ;  /* 0x00000000000479c3 */ /* 0x000ea20000002500 */
[----:B0-----:R-:W-:-:S05]  /*0040*/  IMAD R0, R3, R2, RZ ;  /* 0x0000000203007224 */ /* 0x001fca00078e02ff */
[-C--:B------:R-:W-:Y:S02]  /*0050*/  IABS R5, R0.reuse ;  /* 0x0000000000057213 */ /* 0x080fe40000000000 */
[----:B------:R-:W-:Y:S02]  /*0060*/  IABS R10, R0 ;  /* 0x00000000000a7213 */ /* 0x000fe40000000000 */
[----:B------:R-:W0:Y:S01]  /*0070*/  I2F.RP R4, R5 ;  /* 0x0000000500047306 */ /* 0x000e220000209400 */
[----:B-1----:R-:W-:-:S07]  /*0080*/  IABS R8, R9 ;  /* 0x0000000900087213 */ /* 0x002fce0000000000 */
[----:B0-----:R-:W0:Y:S02]  /*0090*/  MUFU.RCP R4, R4 ;  /* 0x0000000400047308 */ /* 0x001e240000001000 */
[----:B0-----:R-:W-:Y:S02]  /*00a0*/  VIADD R2, R4, 0xffffffe ;  /* 0x0ffffffe04027836 */ /* 0x001fe40000000000 */
[----:B------:R-:W-:-:S04]  /*00b0*/  IMAD.MOV R4, RZ, RZ, -R10 ;  /* 0x000000ffff047224 */ /* 0x000fc800078e0a0a */
[----:B------:R0:W1:Y:S02]  /*00c0*/  F2I.FTZ.U32.TRUNC.NTZ R3, R2 ;  /* 0x0000000200037305 */ /* 0x000064000021f000 */
[----:B0-----:R-:W-:Y:S02]  /*00d0*/  IMAD.MOV.U32 R2, RZ, RZ, RZ ;  /* 0x000000ffff027224 */ /* 0x001fe400078e00ff */
[----:B-1----:R-:W-:-:S04]  /*00e0*/  IMAD.MOV R6, RZ, RZ, -R3 ;  /* 0x000000ffff067224 */ /* 0x002fc800078e0a03 */
[----:B------:R-:W-:Y:S01]  /*00f0*/  IMAD R7, R6, R5, RZ ;  /* 0x0000000506077224 */ /* 0x000fe200078e02ff */
[----:B------:R-:W-:-:S03]  /*0100*/  MOV R6, R8 ;  /* 0x0000000800067202 */ /* 0x000fc60000000f00 */
[----:B------:R-:W-:-:S06]  /*0110*/  IMAD.HI.U32 R3, R3, R7, R2 ;  /* 0x0000000703037227 */ /* 0x000fcc00078e0002 */
[----:B------:R-:W-:-:S04]  /*0120*/  IMAD.HI.U32 R3, R3, R6, RZ ;  /* 0x0000000603037227 */ /* 0x000fc800078e00ff */
[----:B------:R-:W-:-:S05]  /*0130*/  IMAD R2, R3, R4, R6 ;  /* 0x0000000403027224 */ /* 0x000fca00078e0206 */
[----:B------:R-:W-:-:S13]  /*0140*/  ISETP.GT.U32.AND P1, PT, R5, R2, PT ;  /* 0x000000020500720c */ /* 0x000fda0003f24070 */
[-C--:B------:R-:W-:Y:S01]  /*0150*/  @!P1 IADD3 R2, PT, PT, R2, -R5.reuse, RZ ;  /* 0x8000000502029210 */ /* 0x080fe20007ffe0ff */
[----:B------:R-:W-:Y:S01]  /*0160*/  @!P1 VIADD R3, R3, 0x1 ;  /* 0x0000000103039836 */ /* 0x000fe20000000000 */
[----:B------:R-:W-:Y:S02]  /*0170*/  ISETP.NE.AND P1, PT, R0, RZ, PT ;  /* 0x000000ff0000720c */ /* 0x000fe40003f25270 */
[----:B------:R-:W-:Y:S02]  /*0180*/  ISETP.GE.U32.AND P0, PT, R2, R5, PT ;  /* 0x000000050200720c */ /* 0x000fe40003f06070 */
[----:B------:R-:W-:-:S04]  /*0190*/  LOP3.LUT R2, R0, R9, RZ, 0x3c, !PT ;  /* 0x0000000900027212 */ /* 0x000fc800078e3cff */
[----:B------:R-:W-:-:S07]  /*01a0*/  ISETP.GE.AND P2, PT, R2, RZ, PT ;  /* 0x000000ff0200720c */ /* 0x000fce0003f46270 */
[----:B------:R-:W-:-:S05]  /*01b0*/  @P0 VIADD R3, R3, 0x1 ;  /* 0x0000000103030836 */ /* 0x000fca0000000000 */
[----:B------:R-:W-:Y:S02]  /*01c0*/  MOV R2, R3 ;  /* 0x0000000300027202 */ /* 0x000fe40000000f00 */
[----:B------:R-:W0:Y:S03]  /*01d0*/  S2R R3, SR_TID.X ;  /* 0x0000000000037919 */ /* 0x000e260000002100 */
[----:B------:R-:W-:Y:S01]  /*01e0*/  @!P2 IMAD.MOV R2, RZ, RZ, -R2 ;  /* 0x000000ffff02a224 */ /* 0x000fe200078e0a02 */
[----:B------:R-:W-:Y:S02]  /*01f0*/  @!P1 LOP3.LUT R2, RZ, R0, RZ, 0x33, !PT ;  /* 0x00000000ff029212 */ /* 0x000fe400078e33ff */
[----:B------:R-:W1:Y:S02]  /*0200*/  LDC R0, c[0x0][0x360] ;  /* 0x0000d800ff007b82 */ /* 0x000e640000000800 */
[----:B------:R-:W-:-:S13]  /*0210*/  ISETP.GE.AND P0, PT, R2, 0x1, PT ;  /* 0x000000010200780c */ /* 0x000fda0003f06270 */
[----:B--2---:R-:W-:Y:S05]  /*0220*/  @!P0 EXIT ;  /* 0x000000000000894d */ /* 0x004fea0003800000 */
[----:B------:R-:W2:Y:S01]  /*0230*/  LDC.64 R4, c[0x0][0x380] ;  /* 0x0000e000ff047b82 */ /* 0x000ea20000000a00 */
[----:B------:R-:W3:Y:S01]  /*0240*/  LDCU.64 UR6, c[0x0][0x358] ;  /* 0x00006b00ff0677ac */ /* 0x000ee20008000a00 */
[----:B01----:R-:W-:Y:S01]  /*0250*/  IMAD R3, R0, UR4, R3 ;  /* 0x0000000400037c24 */ /* 0x003fe2000f8e0203 */
[----:B------:R-:W-:Y:S01]  /*0260*/  BSSY.RECONVERGENT B0, `(.L_x_38) ;  /* 0x0000024000007945 */ /* 0x000fe20003800200 */
[----:B------:R-:W0:Y:S02]  /*0270*/  LDCU UR4, c[0x0][0x38c] ;  /* 0x00007180ff0477ac */ /* 0x000e240008000800 */
[----:B--2---:R-:W-:-:S05]  /*0280*/  IMAD.WIDE R4, R3, 0x4, R4 ;  /* 0x0000000403047825 */ /* 0x004fca00078e0204 */
[----:B---3--:R1:W5:Y:S01]  /*0290*/  LDG.E R7, desc[UR6][R4.64] ;  /* 0x0000000604077981 */ /* 0x008362000c1e1900 */
[----:B------:R-:W-:-:S05]  /*02a0*/  IMAD R8, R3, R2, RZ ;  /* 0x0000000203087224 */ /* 0x000fca00078e02ff */
[-C--:B------:R-:W-:Y:S02]  /*02b0*/  IADD3 R3, PT, PT, R2, R8.reuse, RZ ;  /* 0x0000000802037210 */ /* 0x080fe40007ffe0ff */
[----:B------:R-:W-:Y:S02]  /*02c0*/  MOV R6, R8 ;  /* 0x0000000800067202 */ /* 0x000fe40000000f00 */
[----:B------:R-:W-:-:S05]  /*02d0*/  VIADDMNMX R9, R8, 0x1, R3, !PT ;  /* 0x0000000108097846 */ /* 0x000fca0007800103 */
[----:B------:R-:W-:-:S05]  /*02e0*/  IMAD.IADD R0, R9, 0x1, -R8 ;  /* 0x0000000109007824 */ /* 0x000fca00078e0a08 */
[----:B------:R-:W-:-:S13]  /*02f0*/  LOP3.LUT P0, R0, R0, 0x3, RZ, 0xc0, !PT ;  /* 0x0000000300007812 */ /* 0x000fda000780c0ff */
[----:B01----:R-:W-:Y:S05]  /*0300*/  @!P0 BRA `(.L_x_39) ;  /* 0x0000000000648947 */ /* 0x003fea0003800000 */
[----:B------:R-:W-:Y:S01]  /*0310*/  IMAD.MOV R10, RZ, RZ, -R0 ;  /* 0x000000ffff0a7224 */ /* 0x000fe200078e0a00 */
[----:B------:R-:W-:-:S07]  /*0320*/  MOV R6, R8 ;  /* 0x0000000800067202 */ /* 0x000fce0000000f00 */
.L_x_43:
        /* <DEDUP_REMOVED lines=13> */
[----:B-----5:R-:W-:Y:S05]  /*0400*/  CALL.REL.NOINC `($__internal_1_$__cuda_sm20_rcp_rn_f32_slowpath) ;  /* 0x0000000400907944 */ /* 0x020fea0003c00000 */
[----:B------:R-:W-:Y:S05]  /*0410*/  BRA `(.L_x_42) ;  /* 0x0000000000107947 */ /* 0x000fea0003800000 */
.L_x_41:
[----:B------:R-:W0:Y:S02]  /*0420*/  MUFU.RCP R0, R13 ;  /* 0x0000000d00007308 */ /* 0x000e240000001000 */
[----:B0-----:R-:W-:-:S04]  /*0430*/  FFMA R2, R13, R0, -1 ;  /* 0xbf8000000d027423 */ /* 0x001fc80000000000 */
[----:B------:R-:W-:-:S04]  /*0440*/  FADD.FTZ R11, -R2, -RZ ;  /* 0x800000ff020b7221 */ /* 0x000fc80000010100 */
[----:B------:R-:W-:-:S07]  /*0450*/  FFMA R0, R0, R11, R0 ;  /* 0x0000000b00007223 */ /* 0x000fce0000000000 */
.L_x_42:
[----:B------:R-:W-:Y:S05]  /*0460*/  BSYNC.RECONVERGENT B1 ;  /* 0x0000000000017941 */ /* 0x000fea0003800200 */
.L_x_40:
[----:B-----5:R-:W-:Y:S01]  /*0470*/  FADD R7, R0, R7 ;  /* 0x0000000700077221 */ /* 0x020fe20000000000 */
[----:B------:R-:W-:Y:S01]  /*0480*/  IADD3 R6, PT, PT, R6, 0x1, RZ ;  /* 0x0000000106067810 */ /* 0x000fe20007ffe0ff */
[----:B------:R-:W-:Y:S06]  /*0490*/  @P3 BRA `(.L_x_43) ;  /* 0xfffffffc00a43947 */ /* 0x000fec000383ffff */
.L_x_39:
[----:B------:R-:W-:Y:S05]  /*04a0*/  BSYNC.RECONVERGENT B0 ;  /* 0x0000000000007941 */ /* 0x000fea0003800200 */
.L_x_38:
[----:B------:R-:W-:Y:S01]  /*04b0*/  IMAD.IADD R9, R8, 0x1, -R9 ;  /* 0x0000000108097824 */ /* 0x000fe200078e0a09 */
[----:B------:R-:W0:Y:S01]  /*04c0*/  LDCU UR4, c[0x0][0x38c] ;  /* 0x00007180ff0477ac */ /* 0x000e220008000800 */
[----:B------:R-:W-:Y:S03]  /*04d0*/  BSSY.RECONVERGENT B0, `(.L_x_44) ;  /* 0x0000055000007945 */ /* 0x000fe60003800200 */
[----:B------:R-:W-:-:S13]  /*04e0*/  ISETP.GT.U32.AND P0, PT, R9, -0x4, PT ;  /* 0xfffffffc0900780c */ /* 0x000fda0003f04070 */
[----:B------:R-:W-:Y:S05]  /*04f0*/  @P0 BRA `(.L_x_45) ;  /* 0x0000000400480947 */ /* 0x000fea0003800000 */
.L_x_58:
        /* <DEDUP_REMOVED lines=11> */
[----:B-----5:R-:W-:Y:S05]  /*05b0*/  CALL.REL.NOINC `($__internal_1_$__cuda_sm20_rcp_rn_f32_slowpath) ;  /* 0x0000000400247944 */ /* 0x020fea0003c00000 */
[----:B------:R-:W-:Y:S05]  /*05c0*/  BRA `(.L_x_48) ;  /* 0x0000000000107947 */ /* 0x000fea0003800000 */
.L_x_47:
[----:B------:R-:W0:Y:S02]  /*05d0*/  MUFU.RCP R0, R11 ;  /* 0x0000000b00007308 */ /* 0x000e240000001000 */
[----:B0-----:R-:W-:-:S04]  /*05e0*/  FFMA R2, R11, R0, -1 ;  /* 0xbf8000000b027423 */ /* 0x001fc80000000000 */
[----:B------:R-:W-:-:S04]  /*05f0*/  FADD.FTZ R9, -R2, -RZ ;  /* 0x800000ff02097221 */ /* 0x000fc80000010100 */
[----:B------:R-:W-:-:S07]  /*0600*/  FFMA R0, R0, R9, R0 ;  /* 0x0000000900007223 */ /* 0x000fce0000000000 */
.L_x_48:
[----:B------:R-:W-:Y:S05]  /*0610*/  BSYNC.RECONVERGENT B1 ;  /* 0x0000000000017941 */ /* 0x000fea0003800200 */
.L_x_46:
[----:B------:R-:W-:Y:S01]  /*0620*/  IADD3 R2, PT, PT, R6, 0x1, RZ ;  /* 0x0000000106027810 */ /* 0x000fe20007ffe0ff */
[----:B------:R-:W-:Y:S01]  /*0630*/  BSSY.RECONVERGENT B1, `(.L_x_49) ;  /* 0x0000012000017945 */ /* 0x000fe20003800200 */
[----:B-----5:R-:W-:Y:S02]  /*0640*/  FADD R7, R0, R7 ;  /* 0x0000000700077221 */ /* 0x020fe40000000000 */
        /* <DEDUP_REMOVED lines=10> */
[----:B------:R-:W-:Y:S05]  /*06f0*/  CALL.REL.NOINC `($__internal_1_$__cuda_sm20_rcp_rn_f32_slowpath) ;  /* 0x0000000000d47944 */ /* 0x000fea0003c00000 */
[----:B------:R-:W-:Y:S05]  /*0700*/  BRA `(.L_x_51) ;  /* 0x0000000000107947 */ /* 0x000fea0003800000 */
.L_x_50:
[----:B------:R-:W0:Y:S02]  /*0710*/  MUFU.RCP R0, R11 ;  /* 0x0000000b00007308 */ /* 0x000e240000001000 */
[----:B0-----:R-:W-:-:S04]  /*0720*/  FFMA R2, R11, R0, -1 ;  /* 0xbf8000000b027423 */ /* 0x001fc80000000000 */
[----:B------:R-:W-:-:S04]  /*0730*/  FADD.FTZ R9, -R2, -RZ ;  /* 0x800000ff02097221 */ /* 0x000fc80000010100 */
[----:B------:R-:W-:-:S07]  /*0740*/  FFMA R0, R0, R9, R0 ;  /* 0x0000000900007223 */ /* 0x000fce0000000000 */
.L_x_51:
[----:B------:R-:W-:Y:S05]  /*0750*/  BSYNC.RECONVERGENT B1 ;  /* 0x0000000000017941 */ /* 0x000fea0003800200 */
.L_x_49:
        /* <DEDUP_REMOVED lines=13> */
[----:B------:R-:W-:Y:S05]  /*0830*/  CALL.REL.NOINC `($__internal_1_$__cuda_sm20_rcp_rn_f32_slowpath) ;  /* 0x0000000000847944 */ /* 0x000fea0003c00000 */
[----:B------:R-:W-:Y:S05]  /*0840*/  BRA `(.L_x_54) ;  /* 0x0000000000107947 */ /* 0x000fea0003800000 */
.L_x_53:
[----:B------:R-:W0:Y:S02]  /*0850*/  MUFU.RCP R0, R11 ;  /* 0x0000000b00007308 */ /* 0x000e240000001000 */
[----:B0-----:R-:W-:-:S04]  /*0860*/  FFMA R2, R11, R0, -1 ;  /* 0xbf8000000b027423 */ /* 0x001fc80000000000 */
[----:B------:R-:W-:-:S04]  /*0870*/  FADD.FTZ R9, -R2, -RZ ;  /* 0x800000ff02097221 */ /* 0x000fc80000010100 */
[----:B------:R-:W-:-:S07]  /*0880*/  FFMA R0, R0, R9, R0 ;  /* 0x0000000900007223 */ /* 0x000fce0000000000 */
.L_x_54:
[----:B------:R-:W-:Y:S05]  /*0890*/  BSYNC.RECONVERGENT B1 ;  /* 0x0000000000017941 */ /* 0x000fea0003800200 */
.L_x_52:
        /* <DEDUP_REMOVED lines=15> */
.L_x_56:
[----:B------:R-:W0:Y:S02]  /*0990*/  MUFU.RCP R0, R11 ;  /* 0x0000000b00007308 */ /* 0x000e240000001000 */
[----:B0-----:R-:W-:-:S04]  /*09a0*/  FFMA R2, R11, R0, -1 ;  /* 0xbf8000000b027423 */ /* 0x001fc80000000000 */
[----:B------:R-:W-:-:S04]  /*09b0*/  FADD.FTZ R9, -R2, -RZ ;  /* 0x800000ff02097221 */ /* 0x000fc80000010100 */
[----:B------:R-:W-:-:S07]  /*09c0*/  FFMA R0, R0, R9, R0 ;  /* 0x0000000900007223 */ /* 0x000fce0000000000 */
.L_x_57:
[----:B------:R-:W-:Y:S05]  /*09d0*/  BSYNC.RECONVERGENT B1 ;  /* 0x0000000000017941 */ /* 0x000fea0003800200 */
.L_x_55:
[----:B------:R-:W-:Y:S02]  /*09e0*/  VIADD R6, R6, 0x4 ;  /* 0x0000000406067836 */ /* 0x000fe40000000000 */
[----:B------:R-:W-:-:S03]  /*09f0*/  FADD R7, R7, R0 ;  /* 0x0000000007077221 */ /* 0x000fc60000000000 */
[----:B------:R-:W-:-:S13]  /*0a00*/  ISETP.GE.AND P0, PT, R6, R3, PT ;  /* 0x000000030600720c */ /* 0x000fda0003f06270 */
[----:B------:R-:W-:Y:S05]  /*0a10*/  @!P0 BRA `(.L_x_58) ;  /* 0xfffffff800b88947 */ /* 0x000fea000383ffff */
.L_x_45:
[----:B0-----:R-:W-:Y:S05]  /*0a20*/  BSYNC.RECONVERGENT B0 ;  /* 0x0000000000007941 */ /* 0x001fea0003800200 */
.L_x_44:
[----:B-----5:R-:W-:Y:S01]  /*0a30*/  STG.E desc[UR6][R4.64], R7 ;  /* 0x0000000704007986 */ /* 0x020fe2000c101906 */
[----:B------:R-:W-:Y:S05]  /*0a40*/  EXIT ;  /* 0x000000000000794d */ /* 0x000fea0003800000 */
        .weak           $__internal_1_$__cuda_sm20_rcp_rn_f32_slowpath
        .type           $__internal_1_$__cuda_sm20_rcp_rn_f32_slowpath,@function
        .size           $__internal_1_$__cuda_sm20_rcp_rn_f32_slowpath,(.L_x_66 - $__internal_1_$__cuda_sm20_rcp_rn_f32_slowpath)
$__internal_1_$__cuda_sm20_rcp_rn_f32_slowpath:
[----:B------:R-:W-:Y:S01]  /*0a50*/  SHF.L.U32 R2, R0, 0x1, RZ ;  /* 0x0000000100027819 */ /* 0x000fe200000006ff */
[----:B------:R-:W-:Y:S03]  /*0a60*/  BSSY.RECONVERGENT B2, `(.L_x_59) ;  /* 0x0000030000027945 */ /* 0x000fe60003800200 */
[----:B------:R-:W-:-:S04]  /*0a70*/  SHF.R.U32.HI R2, RZ, 0x18, R2 ;  /* 0x00000018ff027819 */ /* 0x000fc80000011602 */
[----:B------:R-:W-:-:S13]  /*0a80*/  ISETP.NE.U32.AND P0, PT, R2, RZ, PT ;  /* 0x000000ff0200720c */ /* 0x000fda0003f05070 */
[----:B------:R-:W-:Y:S05]  /*0a90*/  @P0 BRA `(.L_x_60) ;  /* 0x0000000000280947 */ /* 0x000fea0003800000 */
[----:B------:R-:W-:-:S05]  /*0aa0*/  IMAD.SHL.U32 R2, R0, 0x2, RZ ;  /* 0x0000000200027824 */ /* 0x000fca00078e00ff */
        /* <DEDUP_REMOVED lines=9> */
.L_x_60:
[----:B------:R-:W-:-:S04]  /*0b40*/  IADD3 R11, PT, PT, R2, -0xfd, RZ ;  /* 0xffffff03020b7810 */ /* 0x000fc80007ffe0ff */
[----:B------:R-:W-:-:S13]  /*0b50*/  ISETP.GT.U32.AND P0, PT, R11, 0x1, PT ;  /* 0x000000010b00780c */ /* 0x000fda0003f04070 */
[----:B------:R-:W-:Y:S05]  /*0b60*/  @P0 BRA `(.L_x_62) ;  /* 0x0000000000780947 */ /* 0x000fea0003800000 */
[----:B------:R-:W-:Y:S01]  /*0b70*/  LOP3.LUT R13, R0, 0x7fffff, RZ, 0xc0, !PT ;  /* 0x007fffff000d7812 */ /* 0x000fe200078ec0ff */
[----:B------:R-:W-:-:S03]  /*0b80*/  IMAD.MOV.U32 R18, RZ, RZ, 0x3 ;  /* 0x00000003ff127424 */ /* 0x000fc600078e00ff */
[----:B------:R-:W-:Y:S02]  /*0b90*/  LOP3.LUT R13, R13, 0x3f800000, RZ, 0xfc, !PT ;  /* 0x3f8000000d0d7812 */ /* 0x000fe400078efcff */
[----:B------:R-:W-:Y:S02]  /*0ba0*/  SHF.L.U32 R17, R18, R11, RZ ;  /* 0x0000000b12117219 */ /* 0x000fe400000006ff */
[----:B------:R-:W0:Y:S02]  /*0bb0*/  MUFU.RCP R14, R13 ;  /* 0x0000000d000e7308 */ /* 0x000e240000001000 */
        /* <DEDUP_REMOVED lines=8> */
[----:B------:R-:W-:Y:S02]  /*0c40*/  LOP3.LUT R16, R17, R14, RZ, 0xc0, !PT ;  /* 0x0000000e11107212 */ /* 0x000fe400078ec0ff */
[----:B------:R-:W-:-:S02]  /*0c50*/  IADD3 R15, PT, PT, -R15, RZ, RZ ;  /* 0x000000ff0f0f7210 */ /* 0x000fc40007ffe1ff */
[-C--:B------:R-:W-:Y:S02]  /*0c60*/  SHF.R.U32.HI R16, RZ, R11.reuse, R16 ;  /* 0x0000000bff107219 */ /* 0x080fe40000011610 */
[----:B------:R-:W-:Y:S02]  /*0c70*/  LOP3.LUT P1, RZ, R15, R11, R14, 0xf8, !PT ;  /* 0x0000000b0fff7212 */ /* 0x000fe4000782f80e */
[C---:B------:R-:W-:Y:S02]  /*0c80*/  LOP3.LUT P0, RZ, R16.reuse, 0x1, RZ, 0xc0, !PT ;  /* 0x0000000110ff7812 */ /* 0x040fe4000780c0ff */
[----:B------:R-:W-:-:S04]  /*0c90*/  LOP3.LUT P2, RZ, R16, 0x2, RZ, 0xc0, !PT ;  /* 0x0000000210ff7812 */ /* 0x000fc8000784c0ff */
[----:B------:R-:W-:Y:S02]  /*0ca0*/  PLOP3.LUT P0, PT, P0, P1, P2, 0xe0, 0x0 ;  /* 0x000000000000781c */ /* 0x000fe40000703c20 */
[----:B------:R-:W-:Y:S02]  /*0cb0*/  LOP3.LUT P1, RZ, R0, 0x7fffff, RZ, 0xc0, !PT ;  /* 0x007fffff00ff7812 */ /* 0x000fe4000782c0ff */
[----:B------:R-:W-:-:S05]  /*0cc0*/  SEL R11, RZ, 0x1, !P0 ;  /* 0x00000001ff0b7807 */ /* 0x000fca0004000000 */
[----:B------:R-:W-:-:S05]  /*0cd0*/  IMAD.MOV R11, RZ, RZ, -R11 ;  /* 0x000000ffff0b7224 */ /* 0x000fca00078e0a0b */
[----:B------:R-:W-:Y:S02]  /*0ce0*/  ISETP.GE.AND P0, PT, R11, RZ, PT ;  /* 0x000000ff0b00720c */ /* 0x000fe40003f06270 */
[----:B------:R-:W-:-:S04]  /*0cf0*/  IADD3 R11, PT, PT, R2, -0xfc, RZ ;  /* 0xffffff04020b7810 */ /* 0x000fc80007ffe0ff */
[----:B------:R-:W-:-:S07]  /*0d00*/  SHF.R.U32.HI R11, RZ, R11, R14 ;  /* 0x0000000bff0b7219 */ /* 0x000fce000001160e */
[----:B------:R-:W-:-:S05]  /*0d10*/  @!P0 VIADD R11, R11, 0x1 ;  /* 0x000000010b0b8836 */ /* 0x000fca0000000000 */
[----:B------:R-:W-:-:S04]  /*0d20*/  @!P1 SHF.L.U32 R11, R11, 0x1, RZ ;  /* 0x000000010b0b9819 */ /* 0x000fc800000006ff */
[----:B------:R-:W-:Y:S01]  /*0d30*/  LOP3.LUT R11, R11, 0x80000000, R0, 0xf8, !PT ;  /* 0x800000000b0b7812 */ /* 0x000fe200078ef800 */
[----:B------:R-:W-:Y:S06]  /*0d40*/  BRA `(.L_x_61) ;  /* 0x0000000000047947 */ /* 0x000fec0003800000 */
.L_x_62:
[----:B------:R0:W1:Y:S02]  /*0d50*/  MUFU.RCP R11, R0 ;  /* 0x00000000000b7308 */ /* 0x0000640000001000 */
.L_x_61:
[----:B------:R-:W-:Y:S05]  /*0d60*/  BSYNC.RECONVERGENT B2 ;  /* 0x0000000000027941 */ /* 0x000fea0003800200 */
.L_x_59:
[----:B------:R-:W-:Y:S02]  /*0d70*/  HFMA2 R13, -RZ, RZ, 0, 0 ;  /* 0x00000000ff0d7431 */ /* 0x000fe400000001ff */
[----:B01----:R-:W-:Y:S02]  /*0d80*/  IMAD.MOV.U32 R0, RZ, RZ, R11 ;  /* 0x000000ffff007224 */ /* 0x003fe400078e000b */
[----:B------:R-:W-:Y:S05]  /*0d90*/  RET.REL.NODEC R12 `(_Z15integrateSimplePfifii) ;  /* 0xfffffff00c987950 */ /* 0x000fea0003c3ffff */
.L_x_63:
        /* <DEDUP_REMOVED lines=14> */
.L_x_66:


//--------------------- .nv.shared._Z9sumReducePlPf --------------------------
	.section	.nv.shared._Z9sumReducePlPf,"aw",@nobits
	.sectionflags	@""
	.align	4
.nv.shared._Z9sumReducePlPf:
	.zero		3024


//--------------------- .nv.shared.reserved.0     --------------------------
	.section	.nv.shared.reserved.0,"aw",@nobits
	.weak		__nv_reservedSMEM_offset_0_alias
	.size		__nv_reservedSMEM_offset_0_alias, 0, 64
	.other		__nv_reservedSMEM_offset_0_alias,@"STO_CUDA_RESERVED_SHARED STV_DEFAULT"
__nv_reservedSMEM_offset_0_alias:
	.zero		0
	.zero		64


//--------------------- .nv.shared._Z18integrateOptimisedPfifii --------------------------
	.section	.nv.shared._Z18integrateOptimisedPfifii,"aw",@nobits
	.sectionflags	@""
	.align	4
.nv.shared._Z18integrateOptimisedPfifii:
	.zero		3024


//--------------------- .nv.constant0._Z9sumReducePlPf --------------------------
	.section	.nv.constant0._Z9sumReducePlPf,"a",@progbits
	.sectionflags	@""
	.align	4
.nv.constant0._Z9sumReducePlPf:
	.zero		912


//--------------------- .nv.constant0._Z18integrateOptimisedPfifii --------------------------
	.section	.nv.constant0._Z18integrateOptimisedPfifii,"a",@progbits
	.sectionflags	@""
	.align	4
.nv.constant0._Z18integrateOptimisedPfifii:
	.zero		920


//--------------------- .nv.constant0._Z15integrateSimplePfifii --------------------------
	.section	.nv.constant0._Z15integrateSimplePfifii,"a",@progbits
	.sectionflags	@""
	.align	4
.nv.constant0._Z15integrateSimplePfifii:
	.zero		920


//--------------------- SYMBOLS --------------------------

	.type		.nv.reservedSmem.offset0,@object
	.size		.nv.reservedSmem.offset0,0x4
	.type		.nv.reservedSmem.cap,@object
	.size		.nv.reservedSmem.cap,0x4
